	.target	sm_90a

	.elftype	@"ET_EXEC"


//--------------------- .note.nv.tkinfo           --------------------------
	.section	.note.nv.tkinfo,"",@"SHT_NOTE"
	.sectionflags	@"SHF_NOTE_NV_TKINFO"
	.tkinfo
        /*0018*/ 	.word	0x00000002
        /*0030*/ 	.string	""
        /*0030*/ 	.string	"ptxas"
        /*0030*/ 	.string	"Cuda compilation tools, release 13.0, V13.0.88"
        /*0030*/ 	.string	"Build cuda_13.0.r13.0/compiler.36424714_0"
        /*0030*/ 	.string	"-arch sm_90a -m 64 "



//--------------------- .note.nv.cuinfo           --------------------------
	.section	.note.nv.cuinfo,"",@"SHT_NOTE"
	.sectionflags	@"SHF_NOTE_NV_CUINFO"
        /*0018*/ 	.short	0x0002
        /*001a*/ 	.short	0x005a
        /*001c*/ 	.short	0x0082
	.zero		2


//--------------------- .nv.info                  --------------------------
	.section	.nv.info,"",@"SHT_CUDA_INFO"
	.align	4


	//----- nvinfo : EIATTR_REGCOUNT
	.align		4
        /*0000*/ 	.byte	0x04, 0x2f
        /*0002*/ 	.short	(.L_16 - .L_15)
	.align		4
.L_15:
        /*0004*/ 	.word	index@(_ZN7cutlass13device_kernelINS_4fmha6kernel28FmhaKernelTmaWarpSpecializedINS1_10collective30FmhaMainloopTmaWarpSpecializedINS_6half_tEffN4cute5tupleIJNS7_1CILi128EEENS9_ILi64EEENS9_ILi192EEEEEENS8_IJiNS9_ILi1EEENS8_IJiiEEEEEESG_SG_NS4_14ResidualFusionEJEEENS4_15FmhaFwdEpilogueIS6_fNS8_IJSB_SC_SB_EEEEENS2_23IndividualTileSchedulerEJEEEEEvNT_6ParamsE)
        /*0008*/ 	.word	0x000000a8


	//----- nvinfo : EIATTR_FRAME_SIZE
	.align		4
.L_16:
        /*000c*/ 	.byte	0x04, 0x11
        /*000e*/ 	.short	(.L_18 - .L_17)
	.align		4
.L_17:
        /*0010*/ 	.word	index@($__internal_0_$__cuda_sm20_rcp_rn_f32_slowpath)
        /*0014*/ 	.word	0x00000000


	//----- nvinfo : EIATTR_FRAME_SIZE
	.align		4
.L_18:
        /*0018*/ 	.byte	0x04, 0x11
        /*001a*/ 	.short	(.L_20 - .L_19)
	.align		4
.L_19:
        /*001c*/ 	.word	index@(_ZN7cutlass13device_kernelINS_4fmha6kernel28FmhaKernelTmaWarpSpecializedINS1_10collective30FmhaMainloopTmaWarpSpecializedINS_6half_tEffN4cute5tupleIJNS7_1CILi128EEENS9_ILi64EEENS9_ILi192EEEEEENS8_IJiNS9_ILi1EEENS8_IJiiEEEEEESG_SG_NS4_14ResidualFusionEJEEENS4_15FmhaFwdEpilogueIS6_fNS8_IJSB_SC_SB_EEEEENS2_23IndividualTileSchedulerEJEEEEEvNT_6ParamsE)
        /*0020*/ 	.word	0x00000000


	//----- nvinfo : EIATTR_MIN_STACK_SIZE
	.align		4
.L_20:
        /*0024*/ 	.byte	0x04, 0x12
        /*0026*/ 	.short	(.L_22 - .L_21)
	.align		4
.L_21:
        /*0028*/ 	.word	index@(_ZN7cutlass13device_kernelINS_4fmha6kernel28FmhaKernelTmaWarpSpecializedINS1_10collective30FmhaMainloopTmaWarpSpecializedINS_6half_tEffN4cute5tupleIJNS7_1CILi128EEENS9_ILi64EEENS9_ILi192EEEEEENS8_IJiNS9_ILi1EEENS8_IJiiEEEEEESG_SG_NS4_14ResidualFusionEJEEENS4_15FmhaFwdEpilogueIS6_fNS8_IJSB_SC_SB_EEEEENS2_23IndividualTileSchedulerEJEEEEEvNT_6ParamsE)
        /*002c*/ 	.word	0x00000000
.L_22:


//--------------------- .nv.compat                --------------------------
	.section	.nv.compat,"",@"SHT_CUDA_COMPAT_INFO"
	.align	4
        /*0000*/ 	.byte	0x02, 0x09, 0x01, 0x00, 0x02, 0x02, 0x04, 0x00, 0x02, 0x05, 0x05, 0x00, 0x03, 0x07, 0x01, 0x01
        /*0010*/ 	.byte	0x02, 0x03, 0x01, 0x00, 0x02, 0x06, 0x01, 0x00, 0x04, 0x0b, 0x08, 0x00, 0x00, 0x00, 0x00, 0x00
        /*0020*/ 	.byte	0x00, 0x00, 0x00, 0x00


//--------------------- .nv.info._ZN7cutlass13device_kernelINS_4fmha6kernel28FmhaKernelTmaWarpSpecializedINS1_10collective30FmhaMainloopTmaWarpSpecializedINS_6half_tEffN4cute5tupleIJNS7_1CILi128EEENS9_ILi64EEENS9_ILi192EEEEEENS8_IJiNS9_ILi1EEENS8_IJiiEEEEEESG_SG_NS4_14ResidualFusionEJEEENS4_15FmhaFwdEpilogueIS6_fNS8_IJSB_SC_SB_EEEEENS2_23IndividualTileSchedulerEJEEEEEvNT_6ParamsE --------------------------
	.section	.nv.info._ZN7cutlass13device_kernelINS_4fmha6kernel28FmhaKernelTmaWarpSpecializedINS1_10collective30FmhaMainloopTmaWarpSpecializedINS_6half_tEffN4cute5tupleIJNS7_1CILi128EEENS9_ILi64EEENS9_ILi192EEEEEENS8_IJiNS9_ILi1EEENS8_IJiiEEEEEESG_SG_NS4_14ResidualFusionEJEEENS4_15FmhaFwdEpilogueIS6_fNS8_IJSB_SC_SB_EEEEENS2_23IndividualTileSchedulerEJEEEEEvNT_6ParamsE,"",@"SHT_CUDA_INFO"
	.sectionflags	@""
	.align	4


	//----- nvinfo : EIATTR_CUDA_API_VERSION
	.align		4
        /*0000*/ 	.byte	0x04, 0x37
        /*0002*/ 	.short	(.L_24 - .L_23)
.L_23:
        /*0004*/ 	.word	0x00000082


	//----- nvinfo : EIATTR_KPARAM_INFO
	.align		4
.L_24:
        /*0008*/ 	.byte	0x04, 0x17
        /*000a*/ 	.short	(.L_26 - .L_25)
.L_25:
        /*000c*/ 	.word	0x00000000
        /*0010*/ 	.short	0x0000
        /*0012*/ 	.short	0x0070
        /*0014*/ 	.byte	0x00, 0xf0, 0x01, 0x20


	//----- nvinfo : EIATTR_SPARSE_MMA_MASK
	.align		4
.L_26:
        /*0018*/ 	.byte	0x03, 0x50
        /*001a*/ 	.short	0x0000


	//----- nvinfo : EIATTR_MAXREG_COUNT
	.align		4
        /*001c*/ 	.byte	0x03, 0x1b
        /*001e*/ 	.short	0x00a8


	//----- nvinfo : EIATTR_NUM_BARRIERS
	.align		4
        /*0020*/ 	.byte	0x02, 0x4c
        /*0022*/ 	.byte	0x02
	.zero		1


	//----- nvinfo : EIATTR_EXTERNS
	.align		4
        /*0024*/ 	.byte	0x04, 0x0f
        /*0026*/ 	.short	(.L_28 - .L_27)


	//   ....[0]....
	.align		4
.L_27:
        /*0028*/ 	.word	index@(__assertfail)


	//----- nvinfo : EIATTR_MERCURY_ISA_VERSION
	.align		4
.L_28:
        /*002c*/ 	.byte	0x03, 0x5f
        /*002e*/ 	.short	0x0101


	//----- nvinfo : EIATTR_INT_WARP_WIDE_INSTR_OFFSETS
	.align		4
        /*0030*/ 	.byte	0x04, 0x31
        /*0032*/ 	.short	(.L_30 - .L_29)


	//   ....[0]....
.L_29:
        /*0034*/ 	.word	0x000006f0


	//   ....[1]....
        /*0038*/ 	.word	0x00000700


	//   ....[2]....
        /*003c*/ 	.word	0x00000710


	//   ....[3]....
        /*0040*/ 	.word	0x00000720


	//   ....[4]....
        /*0044*/ 	.word	0x00000790


	//----- nvinfo : EIATTR_COOP_GROUP_MASK_REGIDS
	.align		4
.L_30:
        /*0048*/ 	.byte	0x04, 0x29
        /*004a*/ 	.short	(.L_32 - .L_31)


	//   ....[0]....
.L_31:
        /*004c*/ 	.word	0xffffffff


	//   ....[1]....
        /*0050*/ 	.word	0xffffffff


	//   ....[2]....
        /*0054*/ 	.word	0xffffffff


	//   ....[3]....
        /*0058*/ 	.word	0xffffffff


	//   ....[4]....
        /*005c*/ 	.word	0xffffffff


	//   ....[5]....
        /*0060*/ 	.word	0xffffffff


	//   ....[6]....
        /*0064*/ 	.word	0xffffffff


	//   ....[7]....
        /*0068*/ 	.word	0xffffffff


	//   ....[8]....
        /*006c*/ 	.word	0xffffffff


	//   ....[9]....
        /*0070*/ 	.word	0xffffffff


	//   ....[10]....
        /*0074*/ 	.word	0xffffffff


	//   ....[11]....
        /*0078*/ 	.word	0xffffffff


	//   ....[12]....
        /*007c*/ 	.word	0xffffffff


	//   ....[13]....
        /*0080*/ 	.word	0xffffffff


	//   ....[14]....
        /*0084*/ 	.word	0xffffffff


	//   ....[15]....
        /*0088*/ 	.word	0xffffffff


	//   ....[16]....
        /*008c*/ 	.word	0xffffffff


	//   ....[17]....
        /*0090*/ 	.word	0xffffffff


	//   ....[18]....
        /*0094*/ 	.word	0xffffffff


	//   ....[19]....
        /*0098*/ 	.word	0xffffffff


	//   ....[20]....
        /*009c*/ 	.word	0xffffffff


	//   ....[21]....
        /*00a0*/ 	.word	0xffffffff


	//----- nvinfo : EIATTR_COOP_GROUP_INSTR_OFFSETS
	.align		4
.L_32:
        /*00a4*/ 	.byte	0x04, 0x28
        /*00a6*/ 	.short	(.L_34 - .L_33)


	//   ....[0]....
.L_33:
        /*00a8*/ 	.word	0x00000050


	//   ....[1]....
        /*00ac*/ 	.word	0x00000080


	//   ....[2]....
        /*00b0*/ 	.word	0x000001b0


	//   ....[3]....
        /*00b4*/ 	.word	0x00000370


	//   ....[4]....
        /*00b8*/ 	.word	0x00000530


	//   ....[5]....
        /*00bc*/ 	.word	0x00000690


	//   ....[6]....
        /*00c0*/ 	.word	0x00001ab0


	//   ....[7]....
        /*00c4*/ 	.word	0x00001b90


	//   ....[8]....
        /*00c8*/ 	.word	0x00001bf0


	//   ....[9]....
        /*00cc*/ 	.word	0x00001ce0


	//   ....[10]....
        /*00d0*/ 	.word	0x00003470


	//   ....[11]....
        /*00d4*/ 	.word	0x000034a0


	//   ....[12]....
        /*00d8*/ 	.word	0x000037a0


	//   ....[13]....
        /*00dc*/ 	.word	0x000038c0


	//   ....[14]....
        /*00e0*/ 	.word	0x000057e0


	//   ....[15]....
        /*00e4*/ 	.word	0x00005840


	//   ....[16]....
        /*00e8*/ 	.word	0x00005ba0


	//   ....[17]....
        /*00ec*/ 	.word	0x00005cd0


	//   ....[18]....
        /*00f0*/ 	.word	0x000071c0


	//   ....[19]....
        /*00f4*/ 	.word	0x000071f0


	//   ....[20]....
        /*00f8*/ 	.word	0x00007240


	//   ....[21]....
        /*00fc*/ 	.word	0x00007260


	//----- nvinfo : EIATTR_REG_RECONFIG
	.align		4
.L_34:
        /*0100*/ 	.byte	0x01, 0x54
	.zero		2


	//----- nvinfo : EIATTR_SYSCALL_OFFSETS
	.align		4
        /*0104*/ 	.byte	0x04, 0x46
        /*0106*/ 	.short	(.L_36 - .L_35)


	//   ....[0]....
.L_35:
        /*0108*/ 	.word	0x00008010


	//   ....[1]....
        /*010c*/ 	.word	0x00008170


	//----- nvinfo : EIATTR_MBARRIER_INSTR_OFFSETS
	.align		4
.L_36:
        /*0110*/ 	.byte	0x04, 0x39
        /*0112*/ 	.short	(.L_38 - .L_37)


	//   ....[0]....
.L_37:
        /*0114*/ 	.word	0x00000320
        /*0118*/ 	.word	0x000000ff
        /*011c*/ 	.word	0x0002a050
        /*0120*/ 	.short	0x0100
        /*0122*/ 	.byte	0x0a
	.zero		1


	//   ....[1]....
        /*0124*/ 	.word	0x00000330
        /*0128*/ 	.word	0x000000ff
        /*012c*/ 	.word	0x0002a060
        /*0130*/ 	.short	0x0100
        /*0132*/ 	.byte	0x0a
	.zero		1


	//   ....[2]....
        /*0134*/ 	.word	0x00000340
        /*0138*/ 	.word	0x000000ff
        /*013c*/ 	.word	0x0002a058
        /*0140*/ 	.short	0x0100
        /*0142*/ 	.byte	0x0a
	.zero		1


	//   ....[3]....
        /*0144*/ 	.word	0x00000350
        /*0148*/ 	.word	0x000000ff
        /*014c*/ 	.word	0x0002a068
        /*0150*/ 	.short	0x0100
        /*0152*/ 	.byte	0x0a
	.zero		1


	//   ....[4]....
        /*0154*/ 	.word	0x00000480
        /*0158*/ 	.word	0x000000ff
        /*015c*/ 	.word	0x0002a000
        /*0160*/ 	.short	0x0100
        /*0162*/ 	.byte	0x0a
	.zero		1


	//   ....[5]....
        /*0164*/ 	.word	0x00000490
        /*0168*/ 	.word	0x000000ff
        /*016c*/ 	.word	0x0002a028
        /*0170*/ 	.short	0x0100
        /*0172*/ 	.byte	0x0a
	.zero		1


	//   ....[6]....
        /*0174*/ 	.word	0x000004a0
        /*0178*/ 	.word	0x000000ff
        /*017c*/ 	.word	0x0002a008
        /*0180*/ 	.short	0x0100
        /*0182*/ 	.byte	0x0a
	.zero		1


	//   ....[7]....
        /*0184*/ 	.word	0x000004b0
        /*0188*/ 	.word	0x000000ff
        /*018c*/ 	.word	0x0002a030
        /*0190*/ 	.short	0x0100
        /*0192*/ 	.byte	0x0a
	.zero		1


	//   ....[8]....
        /*0194*/ 	.word	0x000004c0
        /*0198*/ 	.word	0x000000ff
        /*019c*/ 	.word	0x0002a010
        /*01a0*/ 	.short	0x0100
        /*01a2*/ 	.byte	0x0a
	.zero		1


	//   ....[9]....
        /*01a4*/ 	.word	0x000004d0
        /*01a8*/ 	.word	0x000000ff
        /*01ac*/ 	.word	0x0002a038
        /*01b0*/ 	.short	0x0100
        /*01b2*/ 	.byte	0x0a
	.zero		1


	//   ....[10]....
        /*01b4*/ 	.word	0x000004e0
        /*01b8*/ 	.word	0x000000ff
        /*01bc*/ 	.word	0x0002a018
        /*01c0*/ 	.short	0x0100
        /*01c2*/ 	.byte	0x0a
	.zero		1


	//   ....[11]....
        /*01c4*/ 	.word	0x000004f0
        /*01c8*/ 	.word	0x000000ff
        /*01cc*/ 	.word	0x0002a040
        /*01d0*/ 	.short	0x0100
        /*01d2*/ 	.byte	0x0a
	.zero		1


	//   ....[12]....
        /*01d4*/ 	.word	0x00000500
        /*01d8*/ 	.word	0x000000ff
        /*01dc*/ 	.word	0x0002a020
        /*01e0*/ 	.short	0x0100
        /*01e2*/ 	.byte	0x0a
	.zero		1


	//   ....[13]....
        /*01e4*/ 	.word	0x00000510
        /*01e8*/ 	.word	0x000000ff
        /*01ec*/ 	.word	0x0002a048
        /*01f0*/ 	.short	0x0100
        /*01f2*/ 	.byte	0x0a
	.zero		1


	//   ....[14]....
        /*01f4*/ 	.word	0x00000640
        /*01f8*/ 	.word	0x000000ff
        /*01fc*/ 	.word	0x0002a070
        /*0200*/ 	.short	0x0100
        /*0202*/ 	.byte	0x0a
	.zero		1


	//   ....[15]....
        /*0204*/ 	.word	0x00000650
        /*0208*/ 	.word	0x000000ff
        /*020c*/ 	.word	0x0002a080
        /*0210*/ 	.short	0x0100
        /*0212*/ 	.byte	0x0a
	.zero		1


	//   ....[16]....
        /*0214*/ 	.word	0x00000660
        /*0218*/ 	.word	0x000000ff
        /*021c*/ 	.word	0x0002a078
        /*0220*/ 	.short	0x0100
        /*0222*/ 	.byte	0x0a
	.zero		1


	//   ....[17]....
        /*0224*/ 	.word	0x00000670
        /*0228*/ 	.word	0x000000ff
        /*022c*/ 	.word	0x0002a088
        /*0230*/ 	.short	0x0100
        /*0232*/ 	.byte	0x0a
	.zero		1


	//   ....[18]....
        /*0234*/ 	.word	0x000007b0
        /*0238*/ 	.word	0x000000ff
        /*023c*/ 	.word	0x0002a090
        /*0240*/ 	.short	0x0100
        /*0242*/ 	.byte	0x08
	.zero		1


	//   ....[19]....
        /*0244*/ 	.word	0x000007c0
        /*0248*/ 	.word	0x000000ff
        /*024c*/ 	.word	0x0002a098
        /*0250*/ 	.short	0x0100
        /*0252*/ 	.byte	0x08
	.zero		1


	//   ....[20]....
        /*0254*/ 	.word	0x000007d0
        /*0258*/ 	.word	0x000000ff
        /*025c*/ 	.word	0x0002a0a0
        /*0260*/ 	.short	0x0100
        /*0262*/ 	.byte	0x08
	.zero		1


	//   ....[21]....
        /*0264*/ 	.word	0x000007e0
        /*0268*/ 	.word	0x000000ff
        /*026c*/ 	.word	0x0002a0a8
        /*0270*/ 	.short	0x0100
        /*0272*/ 	.byte	0x08
	.zero		1


	//   ....[22]....
        /*0274*/ 	.word	0x000008e0
        /*0278*/ 	.word	0x000000ff
        /*027c*/ 	.word	0x0002a0c0
        /*0280*/ 	.short	0x0100
        /*0282*/ 	.byte	0x0a
	.zero		1


	//   ....[23]....
        /*0284*/ 	.word	0x000008f0
        /*0288*/ 	.word	0x000000ff
        /*028c*/ 	.word	0x0002a0e0
        /*0290*/ 	.short	0x0100
        /*0292*/ 	.byte	0x0a
	.zero		1


	//   ....[24]....
        /*0294*/ 	.word	0x00000900
        /*0298*/ 	.word	0x000000ff
        /*029c*/ 	.word	0x0002a0c8
        /*02a0*/ 	.short	0x0100
        /*02a2*/ 	.byte	0x0a
	.zero		1


	//   ....[25]....
        /*02a4*/ 	.word	0x00000910
        /*02a8*/ 	.word	0x000000ff
        /*02ac*/ 	.word	0x0002a0e8
        /*02b0*/ 	.short	0x0100
        /*02b2*/ 	.byte	0x0a
	.zero		1


	//   ....[26]....
        /*02b4*/ 	.word	0x00000920
        /*02b8*/ 	.word	0x000000ff
        /*02bc*/ 	.word	0x0002a0d0
        /*02c0*/ 	.short	0x0100
        /*02c2*/ 	.byte	0x0a
	.zero		1


	//   ....[27]....
        /*02c4*/ 	.word	0x00000930
        /*02c8*/ 	.word	0x000000ff
        /*02cc*/ 	.word	0x0002a0f0
        /*02d0*/ 	.short	0x0100
        /*02d2*/ 	.byte	0x0a
	.zero		1


	//   ....[28]....
        /*02d4*/ 	.word	0x00000940
        /*02d8*/ 	.word	0x000000ff
        /*02dc*/ 	.word	0x0002a0d8
        /*02e0*/ 	.short	0x0100
        /*02e2*/ 	.byte	0x0a
	.zero		1


	//   ....[29]....
        /*02e4*/ 	.word	0x00000950
        /*02e8*/ 	.word	0x000000ff
        /*02ec*/ 	.word	0x0002a0f8
        /*02f0*/ 	.short	0x0100
        /*02f2*/ 	.byte	0x0a
	.zero		1


	//   ....[30]....
        /*02f4*/ 	.word	0x00000dd0
        /*02f8*/ 	.word	0x000000ff
        /*02fc*/ 	.word	0x0002a050
        /*0300*/ 	.short	0x010a
        /*0302*/ 	.byte	0x06
	.zero		1


	//   ....[31]....
        /*0304*/ 	.word	0x00000e50
        /*0308*/ 	.word	0x000000ff
        /*030c*/ 	.word	0x0002a000
        /*0310*/ 	.short	0x010a
        /*0312*/ 	.byte	0x24
	.zero		1


	//   ....[32]....
        /*0314*/ 	.word	0x00000ea0
        /*0318*/ 	.word	0x000000ff
        /*031c*/ 	.word	0xfffffff8
        /*0320*/ 	.short	0x010a
        /*0322*/ 	.byte	0x05
	.zero		1


	//   ....[33]....
        /*0324*/ 	.word	0x00002b70
        /*0328*/ 	.word	0x00000011
        /*032c*/ 	.word	0x00000000
        /*0330*/ 	.short	0x0101
        /*0332*/ 	.byte	0x1e
	.zero		1


	//   ....[34]....
        /*0334*/ 	.word	0x00002bb0
        /*0338*/ 	.word	0x000000ff
        /*033c*/ 	.word	0x0002a008
        /*0340*/ 	.short	0x010a
        /*0342*/ 	.byte	0x24
	.zero		1


	//   ....[35]....
        /*0344*/ 	.word	0x00002da0
        /*0348*/ 	.word	0x000000ff
        /*034c*/ 	.word	0x00000000
        /*0350*/ 	.short	0x0101
        /*0352*/ 	.byte	0x0a
	.zero		1


	//   ....[36]....
        /*0354*/ 	.word	0x00002f10
        /*0358*/ 	.word	0x000000ff
        /*035c*/ 	.word	0x0002a000
        /*0360*/ 	.short	0x010a
        /*0362*/ 	.byte	0x0a
	.zero		1


	//   ....[37]....
        /*0364*/ 	.word	0x00004390
        /*0368*/ 	.word	0x000000ff
        /*036c*/ 	.word	0x0002a000
        /*0370*/ 	.short	0x010a
        /*0372*/ 	.byte	0x04
	.zero		1


	//   ....[38]....
        /*0374*/ 	.word	0x00004a50
        /*0378*/ 	.word	0x000000ff
        /*037c*/ 	.word	0x0002a000
        /*0380*/ 	.short	0x010a
        /*0382*/ 	.byte	0x04
	.zero		1


	//   ....[39]....
        /*0384*/ 	.word	0x00004c50
        /*0388*/ 	.word	0x000000ff
        /*038c*/ 	.word	0x00000000
        /*0390*/ 	.short	0x0101
        /*0392*/ 	.byte	0x04
	.zero		1


	//   ....[40]....
        /*0394*/ 	.word	0x00004d00
        /*0398*/ 	.word	0x000000ff
        /*039c*/ 	.word	0x00000000
        /*03a0*/ 	.short	0x0101
        /*03a2*/ 	.byte	0x04
	.zero		1


	//   ....[41]....
        /*03a4*/ 	.word	0x00004eb0
        /*03a8*/ 	.word	0x000000ff
        /*03ac*/ 	.word	0x0002a000
        /*03b0*/ 	.short	0x010a
        /*03b2*/ 	.byte	0x0a
	.zero		1


	//   ....[42]....
        /*03b4*/ 	.word	0x00006810
        /*03b8*/ 	.word	0x000000ff
        /*03bc*/ 	.word	0x0002a000
        /*03c0*/ 	.short	0x010a
        /*03c2*/ 	.byte	0x04
	.zero		1


	//   ....[43]....
        /*03c4*/ 	.word	0x00006e00
        /*03c8*/ 	.word	0x000000ff
        /*03cc*/ 	.word	0x0002a000
        /*03d0*/ 	.short	0x010a
        /*03d2*/ 	.byte	0x04
	.zero		1


	//   ....[44]....
        /*03d4*/ 	.word	0x00007000
        /*03d8*/ 	.word	0x000000ff
        /*03dc*/ 	.word	0x00000000
        /*03e0*/ 	.short	0x0101
        /*03e2*/ 	.byte	0x04
	.zero		1


	//   ....[45]....
        /*03e4*/ 	.word	0x000070b0
        /*03e8*/ 	.word	0x000000ff
        /*03ec*/ 	.word	0x00000000
        /*03f0*/ 	.short	0x0101
        /*03f2*/ 	.byte	0x04
	.zero		1


	//   ....[46]....
        /*03f4*/ 	.word	0x00007940
        /*03f8*/ 	.word	0x000000ff
        /*03fc*/ 	.word	0x00000008
        /*0400*/ 	.short	0x010a
        /*0402*/ 	.byte	0x05
	.zero		1


	//   ....[47]....
        /*0404*/ 	.word	0x000095d0
        /*0408*/ 	.word	0x00000000
        /*040c*/ 	.word	0x0002a090
        /*0410*/ 	.short	0x0101
        /*0412*/ 	.byte	0x24
	.zero		1


	//   ....[48]....
        /*0414*/ 	.word	0x00009720
        /*0418*/ 	.word	0x00000004
        /*041c*/ 	.word	0x0002a060
        /*0420*/ 	.short	0x010a
        /*0422*/ 	.byte	0x3f
	.zero		1


	//   ....[49]....
        /*0424*/ 	.word	0x00009a40
        /*0428*/ 	.word	0x00000002
        /*042c*/ 	.word	0x0002a028
        /*0430*/ 	.short	0x010a
        /*0432*/ 	.byte	0x3f
	.zero		1


	//   ....[50]....
        /*0434*/ 	.word	0x00009d60
        /*0438*/ 	.word	0x00000005
        /*043c*/ 	.word	0x0002a060
        /*0440*/ 	.short	0x010a
        /*0442*/ 	.byte	0x3f
	.zero		1


	//   ....[51]....
        /*0444*/ 	.word	0x0000a0b0
        /*0448*/ 	.word	0x00000004
        /*044c*/ 	.word	0x0002a028
        /*0450*/ 	.short	0x010a
        /*0452*/ 	.byte	0x3f
	.zero		1


	//   ....[52]....
        /*0454*/ 	.word	0x0000a4c0
        /*0458*/ 	.word	0x00000006
        /*045c*/ 	.word	0x0002a028
        /*0460*/ 	.short	0x010a
        /*0462*/ 	.byte	0x3f
	.zero		1


	//   ....[53]....
        /*0464*/ 	.word	0x0000a810
        /*0468*/ 	.word	0x00000006
        /*046c*/ 	.word	0x0002a028
        /*0470*/ 	.short	0x010a
        /*0472*/ 	.byte	0x3f
	.zero		1


	//   ....[54]....
        /*0474*/ 	.word	0x0000ab50
        /*0478*/ 	.word	0x00000003
        /*047c*/ 	.word	0x0002a050
        /*0480*/ 	.short	0x010a
        /*0482*/ 	.byte	0x3f
	.zero		1


	//   ....[55]....
        /*0484*/ 	.word	0x0000abb0
        /*0488*/ 	.word	0x00000002
        /*048c*/ 	.word	0x0002a000
        /*0490*/ 	.short	0x010a
        /*0492*/ 	.byte	0x3f
	.zero		1


	//   ....[56]....
        /*0494*/ 	.word	0x0000ac10
        /*0498*/ 	.word	0x00000003
        /*049c*/ 	.word	0xfffffff8
        /*04a0*/ 	.short	0x010a
        /*04a2*/ 	.byte	0x3f
	.zero		1


	//   ....[57]....
        /*04a4*/ 	.word	0x0000ac70
        /*04a8*/ 	.word	0x00000008
        /*04ac*/ 	.word	0x0002a008
        /*04b0*/ 	.short	0x010a
        /*04b2*/ 	.byte	0x3f
	.zero		1


	//   ....[58]....
        /*04b4*/ 	.word	0x0000acd0
        /*04b8*/ 	.word	0x00000004
        /*04bc*/ 	.word	0x0002a000
        /*04c0*/ 	.short	0x010a
        /*04c2*/ 	.byte	0x3f
	.zero		1


	//   ....[59]....
        /*04c4*/ 	.word	0x0000ad30
        /*04c8*/ 	.word	0x00000008
        /*04cc*/ 	.word	0x0002a000
        /*04d0*/ 	.short	0x010a
        /*04d2*/ 	.byte	0x3f
	.zero		1


	//   ....[60]....
        /*04d4*/ 	.word	0x0000ad90
        /*04d8*/ 	.word	0x00000004
        /*04dc*/ 	.word	0x0002a000
        /*04e0*/ 	.short	0x010a
        /*04e2*/ 	.byte	0x3f
	.zero		1


	//   ....[61]....
        /*04e4*/ 	.word	0x0000adf0
        /*04e8*/ 	.word	0x00000009
        /*04ec*/ 	.word	0x0002a000
        /*04f0*/ 	.short	0x010a
        /*04f2*/ 	.byte	0x3f
	.zero		1


	//   ....[62]....
        /*04f4*/ 	.word	0x0000ae50
        /*04f8*/ 	.word	0x00000003
        /*04fc*/ 	.word	0x00000008
        /*0500*/ 	.short	0x010a
        /*0502*/ 	.byte	0x3f
	.zero		1


	//   ....[63]....
        /*0504*/ 	.word	0x0000aea0
        /*0508*/ 	.word	0x00000004
        /*050c*/ 	.word	0x0002a060
        /*0510*/ 	.short	0x010a
        /*0512*/ 	.byte	0x3f
	.zero		1


	//   ....[64]....
        /*0514*/ 	.word	0x0000aef0
        /*0518*/ 	.word	0x00000002
        /*051c*/ 	.word	0x0002a028
        /*0520*/ 	.short	0x010a
        /*0522*/ 	.byte	0x3f
	.zero		1


	//   ....[65]....
        /*0524*/ 	.word	0x0000af40
        /*0528*/ 	.word	0x00000005
        /*052c*/ 	.word	0x0002a060
        /*0530*/ 	.short	0x010a
        /*0532*/ 	.byte	0x3f
	.zero		1


	//   ....[66]....
        /*0534*/ 	.word	0x0000af90
        /*0538*/ 	.word	0x00000004
        /*053c*/ 	.word	0x0002a028
        /*0540*/ 	.short	0x010a
        /*0542*/ 	.byte	0x3f
	.zero		1


	//   ....[67]....
        /*0544*/ 	.word	0x0000afe0
        /*0548*/ 	.word	0x00000006
        /*054c*/ 	.word	0x0002a028
        /*0550*/ 	.short	0x010a
        /*0552*/ 	.byte	0x3f
	.zero		1


	//   ....[68]....
        /*0554*/ 	.word	0x0000b030
        /*0558*/ 	.word	0x00000006
        /*055c*/ 	.word	0x0002a028
        /*0560*/ 	.short	0x010a
        /*0562*/ 	.byte	0x3f
	.zero		1


	//----- nvinfo : EIATTR_NUM_MBARRIERS
	.align		4
.L_38:
        /*0564*/ 	.byte	0x03, 0x38
        /*0566*/ 	.short	0x001e


	//----- nvinfo : EIATTR_EXIT_INSTR_OFFSETS
	.align		4
        /*0568*/ 	.byte	0x04, 0x1c
        /*056a*/ 	.short	(.L_40 - .L_39)


	//   ....[0]....
.L_39:
        /*056c*/ 	.word	0x000009f0


	//   ....[1]....
        /*0570*/ 	.word	0x000095e0


	//   ....[2]....
        /*0574*/ 	.word	0x00009620


	//   ....[3]....
        /*0578*/ 	.word	0x0000a390


	//   ....[4]....
        /*057c*/ 	.word	0x0000ab30


	//----- nvinfo : EIATTR_MAX_THREADS
	.align		4
.L_40:
        /*0580*/ 	.byte	0x04, 0x05
        /*0582*/ 	.short	(.L_42 - .L_41)
.L_41:
        /*0584*/ 	.word	0x00000180
        /*0588*/ 	.word	0x00000001
        /*058c*/ 	.word	0x00000001


	//----- nvinfo : EIATTR_CRS_STACK_SIZE
	.align		4
.L_42:
        /*0590*/ 	.byte	0x04, 0x1e
        /*0592*/ 	.short	(.L_44 - .L_43)
.L_43:
        /*0594*/ 	.word	0x00000000


	//----- nvinfo : EIATTR_CBANK_PARAM_SIZE
	.align		4
.L_44:
        /*0598*/ 	.byte	0x03, 0x19
        /*059a*/ 	.short	0x0870


	//----- nvinfo : EIATTR_PARAM_CBANK
	.align		4
        /*059c*/ 	.byte	0x04, 0x0a
        /*059e*/ 	.short	(.L_46 - .L_45)
	.align		4
.L_45:
        /*05a0*/ 	.word	index@(.nv.constant0._ZN7cutlass13device_kernelINS_4fmha6kernel28FmhaKernelTmaWarpSpecializedINS1_10collective30FmhaMainloopTmaWarpSpecializedINS_6half_tEffN4cute5tupleIJNS7_1CILi128EEENS9_ILi64EEENS9_ILi192EEEEEENS8_IJiNS9_ILi1EEENS8_IJiiEEEEEESG_SG_NS4_14ResidualFusionEJEEENS4_15FmhaFwdEpilogueIS6_fNS8_IJSB_SC_SB_EEEEENS2_23IndividualTileSchedulerEJEEEEEvNT_6ParamsE)
        /*05a4*/ 	.short	0x0210
        /*05a6*/ 	.short	0x0870


	//----- nvinfo : EIATTR_SW_WAR
	.align		4
.L_46:
        /*05a8*/ 	.byte	0x04, 0x36
        /*05aa*/ 	.short	(.L_48 - .L_47)
.L_47:
        /*05ac*/ 	.word	0x00000008
.L_48:


//--------------------- .nv.callgraph             --------------------------
	.section	.nv.callgraph,"",@"SHT_CUDA_CALLGRAPH"
	.align	4
	.sectionentsize	8
	.align		4
        /*0000*/ 	.word	0x00000000
	.align		4
        /*0004*/ 	.word	0xffffffff
	.align		4
        /*0008*/ 	.word	index@(_ZN7cutlass13device_kernelINS_4fmha6kernel28FmhaKernelTmaWarpSpecializedINS1_10collective30FmhaMainloopTmaWarpSpecializedINS_6half_tEffN4cute5tupleIJNS7_1CILi128EEENS9_ILi64EEENS9_ILi192EEEEEENS8_IJiNS9_ILi1EEENS8_IJiiEEEEEESG_SG_NS4_14ResidualFusionEJEEENS4_15FmhaFwdEpilogueIS6_fNS8_IJSB_SC_SB_EEEEENS2_23IndividualTileSchedulerEJEEEEEvNT_6ParamsE)
	.align		4
        /*000c*/ 	.word	index@(__assertfail)
	.align		4
        /*0010*/ 	.word	0x00000000
	.align		4
        /*0014*/ 	.word	0xfffffffe
	.align		4
        /*0018*/ 	.word	0x00000000
	.align		4
        /*001c*/ 	.word	0xfffffffd
	.align		4
        /*0020*/ 	.word	0x00000000
	.align		4
        /*0024*/ 	.word	0xfffffffc


//--------------------- .nv.constant4             --------------------------
	.section	.nv.constant4,"a",@progbits
	.align	8
	.align		8
.nv.constant4:
        /*0000*/ 	.dword	__assertfail
	.align		8
        /*0008*/ 	.dword	__unnamed_1
	.align		8
        /*0010*/ 	.dword	__unnamed_2
	.align		8
        /*0018*/ 	.dword	_ZN39_INTERNAL_0aef07ab_4_k_cu_384b0cda_30584cuda3std3__45__cpo5beginE
	.align		8
        /*0020*/ 	.dword	_ZN39_INTERNAL_0aef07ab_4_k_cu_384b0cda_30584cuda3std3__45__cpo3endE
	.align		8
        /*0028*/ 	.dword	_ZN39_INTERNAL_0aef07ab_4_k_cu_384b0cda_30584cuda3std3__45__cpo6cbeginE
	.align		8
        /*0030*/ 	.dword	_ZN39_INTERNAL_0aef07ab_4_k_cu_384b0cda_30584cuda3std3__45__cpo4cendE
	.align		8
        /*0038*/ 	.dword	_ZN39_INTERNAL_0aef07ab_4_k_cu_384b0cda_30584cuda3std3__441_GLOBAL__N__0aef07ab_4_k_cu_384b0cda_30586ignoreE
	.align		8
        /*0040*/ 	.dword	_ZN39_INTERNAL_0aef07ab_4_k_cu_384b0cda_30584cuda3std3__419piecewise_constructE
	.align		8
        /*0048*/ 	.dword	_ZN39_INTERNAL_0aef07ab_4_k_cu_384b0cda_30584cuda3std3__48in_placeE
	.align		8
        /*0050*/ 	.dword	_ZN39_INTERNAL_0aef07ab_4_k_cu_384b0cda_30584cuda3std6ranges3__45__cpo4swapE
	.align		8
        /*0058*/ 	.dword	_ZN39_INTERNAL_0aef07ab_4_k_cu_384b0cda_30584cuda3std6ranges3__45__cpo9iter_moveE
	.align		8
        /*0060*/ 	.dword	_ZN39_INTERNAL_0aef07ab_4_k_cu_384b0cda_30584cute7productE
	.align		8
        /*0068*/ 	.dword	_ZN39_INTERNAL_0aef07ab_4_k_cu_384b0cda_30584cute1_E
	.align		8
        /*0070*/ 	.dword	$str$24
	.align		8
        /*0078*/ 	.dword	$str$25


//--------------------- .text._ZN7cutlass13device_kernelINS_4fmha6kernel28FmhaKernelTmaWarpSpecializedINS1_10collective30FmhaMainloopTmaWarpSpecializedINS_6half_tEffN4cute5tupleIJNS7_1CILi128EEENS9_ILi64EEENS9_ILi192EEEEEENS8_IJiNS9_ILi1EEENS8_IJiiEEEEEESG_SG_NS4_14ResidualFusionEJEEENS4_15FmhaFwdEpilogueIS6_fNS8_IJSB_SC_SB_EEEEENS2_23IndividualTileSchedulerEJEEEEEvNT_6ParamsE --------------------------
	.section	.text._ZN7cutlass13device_kernelINS_4fmha6kernel28FmhaKernelTmaWarpSpecializedINS1_10collective30FmhaMainloopTmaWarpSpecializedINS_6half_tEffN4cute5tupleIJNS7_1CILi128EEENS9_ILi64EEENS9_ILi192EEEEEENS8_IJiNS9_ILi1EEENS8_IJiiEEEEEESG_SG_NS4_14ResidualFusionEJEEENS4_15FmhaFwdEpilogueIS6_fNS8_IJSB_SC_SB_EEEEENS2_23IndividualTileSchedulerEJEEEEEvNT_6ParamsE,"ax",@progbits
	.align	128
.text._ZN7cutlass13device_kernelINS_4fmha6kernel28FmhaKernelTmaWarpSpecializedINS1_10collective30FmhaMainloopTmaWarpSpecializedINS_6half_tEffN4cute5tupleIJNS7_1CILi128EEENS9_ILi64EEENS9_ILi192EEEEEENS8_IJiNS9_ILi1EEENS8_IJiiEEEEEESG_SG_NS4_14ResidualFusionEJEEENS4_15FmhaFwdEpilogueIS6_fNS8_IJSB_SC_SB_EEEEENS2_23IndividualTileSchedulerEJEEEEEvNT_6ParamsE:
        .type           _ZN7cutlass13device_kernelINS_4fmha6kernel28FmhaKernelTmaWarpSpecializedINS1_10collective30FmhaMainloopTmaWarpSpecializedINS_6half_tEffN4cute5tupleIJNS7_1CILi128EEENS9_ILi64EEENS9_ILi192EEEEEENS8_IJiNS9_ILi1EEENS8_IJiiEEEEEESG_SG_NS4_14ResidualFusionEJEEENS4_15FmhaFwdEpilogueIS6_fNS8_IJSB_SC_SB_EEEEENS2_23IndividualTileSchedulerEJEEEEEvNT_6ParamsE,@function
        .size           _ZN7cutlass13device_kernelINS_4fmha6kernel28FmhaKernelTmaWarpSpecializedINS1_10collective30FmhaMainloopTmaWarpSpecializedINS_6half_tEffN4cute5tupleIJNS7_1CILi128EEENS9_ILi64EEENS9_ILi192EEEEEENS8_IJiNS9_ILi1EEENS8_IJiiEEEEEESG_SG_NS4_14ResidualFusionEJEEENS4_15FmhaFwdEpilogueIS6_fNS8_IJSB_SC_SB_EEEEENS2_23IndividualTileSchedulerEJEEEEEvNT_6ParamsE,(.L_x_127 - _ZN7cutlass13device_kernelINS_4fmha6kernel28FmhaKernelTmaWarpSpecializedINS1_10collective30FmhaMainloopTmaWarpSpecializedINS_6half_tEffN4cute5tupleIJNS7_1CILi128EEENS9_ILi64EEENS9_ILi192EEEEEENS8_IJiNS9_ILi1EEENS8_IJiiEEEEEESG_SG_NS4_14ResidualFusionEJEEENS4_15FmhaFwdEpilogueIS6_fNS8_IJSB_SC_SB_EEEEENS2_23IndividualTileSchedulerEJEEEEEvNT_6ParamsE)
        .other          _ZN7cutlass13device_kernelINS_4fmha6kernel28FmhaKernelTmaWarpSpecializedINS1_10collective30FmhaMainloopTmaWarpSpecializedINS_6half_tEffN4cute5tupleIJNS7_1CILi128EEENS9_ILi64EEENS9_ILi192EEEEEENS8_IJiNS9_ILi1EEENS8_IJiiEEEEEESG_SG_NS4_14ResidualFusionEJEEENS4_15FmhaFwdEpilogueIS6_fNS8_IJSB_SC_SB_EEEEENS2_23IndividualTileSchedulerEJEEEEEvNT_6ParamsE,@"STO_CUDA_ENTRY STV_DEFAULT"
_ZN7cutlass13device_kernelINS_4fmha6kernel28FmhaKernelTmaWarpSpecializedINS1_10collective30FmhaMainloopTmaWarpSpecializedINS_6half_tEffN4cute5tupleIJNS7_1CILi128EEENS9_ILi64EEENS9_ILi192EEEEEENS8_IJiNS9_ILi1EEENS8_IJiiEEEEEESG_SG_NS4_14ResidualFusionEJEEENS4_15FmhaFwdEpilogueIS6_fNS8_IJSB_SC_SB_EEEEENS2_23IndividualTileSchedulerEJEEEEEvNT_6ParamsE:
[----:B------:R-:W1:Y:S01]  /*0000*/  LDC R1, c[0x0][0x28] ;  /* 0x00000a00ff017b82 */ /* 0x000e620000000800 */
[----:B------:R-:W2:Y:S01]  /*0010*/  S2R R0, SR_TID.X ;  /* 0x0000000000007919 */ /* 0x000ea20000002100 */
[----:B------:R-:W-:Y:S01]  /*0020*/  ELECT P1, URZ, PT ;  /* 0x00000000003f782f */ /* 0x000fe20003820000 */
[----:B------:R-:W-:Y:S01]  /*0030*/  BSSY B0, `(.L_x_0) ;  /* 0x0000017000007945 */ /* 0x000fe20003800000 */
[----:B--2---:R-:W-:-:S05]  /*0040*/  SHF.R.U32.HI R2, RZ, 0x5, R0 ;  /* 0x00000005ff027819 */ /* 0x004fca0000011600 */
[----:B------:R-:W2:Y:S02]  /*0050*/  SHFL.IDX PT, R3, R2, RZ, 0x1f ;  /* 0x00001fff02037589 */ /* 0x000ea400000e0000 */
[----:B--2---:R-:W-:Y:S02]  /*0060*/  R2UR UR4, R3 ;  /* 0x00000000030472ca */ /* 0x004fe400000e0000 */
[----:B------:R-:W-:-:S06]  /*0070*/  SHF.R.U32.HI R3, RZ, 0x7, R0 ;  /* 0x00000007ff037819 */ /* 0x000fcc0000011600 */
[----:B------:R-:W2:Y:S05]  /*0080*/  SHFL.IDX PT, R3, R3, RZ, 0x1f ;  /* 0x00001fff03037589 */ /* 0x000eaa00000e0000 */
[----:B------:R-:W-:Y:S02]  /*0090*/  USHF.R.S32.HI UR5, URZ, 0x1f, UR4 ;  /* 0x0000001f3f057899 */ /* 0x000fe40008011404 */
[----:B------:R-:W-:Y:S02]  /*00a0*/  ISETP.NE.OR P0, PT, RZ, UR4, !P1 ;  /* 0x00000004ff007c0c */ /* 0x000fe4000cf05670 */
[----:B------:R-:W-:-:S04]  /*00b0*/  ULEA.HI UR5, UR5, UR4, URZ, 0x2 ;  /* 0x0000000405057291 */ /* 0x000fc8000f8f103f */
[----:B------:R-:W-:-:S04]  /*00c0*/  ULOP3.LUT UR5, UR5, 0xfffffffc, URZ, 0xc0, !UPT ;  /* 0xfffffffc05057892 */ /* 0x000fc8000f8ec03f */
[----:B------:R-:W-:-:S03]  /*00d0*/  UIADD3 UR5, UR4, -UR5, URZ ;  /* 0x8000000504057290 */ /* 0x000fc6000fffe03f */
[----:B-1----:R-:W-:Y:S09]  /*00e0*/  @P0 BRA `(.L_x_1) ;  /* 0x00000000002c0947 */ /* 0x002ff20003800000 */
[----:B------:R-:W-:Y:S02]  /*00f0*/  ULDC.64 UR6, c[0x0][0x198] ;  /* 0x0000660000067ab9 */ /* 0x000fe40000000a00 */
[----:B------:R-:W-:Y:S02]  /*0100*/  UIADD3 UR8, UP0, UR6, 0xf0, URZ ;  /* 0x000000f006087890 */ /* 0x000fe4000ff1e03f */
[----:B------:R-:W-:Y:S02]  /*0110*/  UIADD3 UR10, UP1, UR6, 0x1f0, URZ ;  /* 0x000001f0060a7890 */ /* 0x000fe4000ff3e03f */
[----:B------:R-:W-:Y:S02]  /*0120*/  UIADD3 UR6, UP2, UR6, 0x2f0, URZ ;  /* 0x000002f006067890 */ /* 0x000fe4000ff5e03f */
[----:B------:R-:W-:Y:S02]  /*0130*/  UIADD3.X UR9, URZ, UR7, URZ, UP0, !UPT ;  /* 0x000000073f097290 */ /* 0x000fe400087fe43f */
[----:B------:R-:W-:-:S02]  /*0140*/  UIADD3.X UR11, URZ, UR7, URZ, UP1, !UPT ;  /* 0x000000073f0b7290 */ /* 0x000fc40008ffe43f */
[----:B------:R-:W-:-:S05]  /*0150*/  UIADD3.X UR7, URZ, UR7, URZ, UP2, !UPT ;  /* 0x000000073f077290 */ /* 0x000fca00097fe43f */
[----:B------:R1:W-:Y:S02]  /*0160*/  UTMACCTL.PF [UR8] ;  /* 0x00000000080079b9 */ /* 0x0003e40008040000 */
[----:B------:R1:W-:Y:S02]  /*0170*/  UTMACCTL.PF [UR10] ;  /* 0x000000000a0079b9 */ /* 0x0003e40008040000 */
[----:B------:R1:W-:Y:S02]  /*0180*/  UTMACCTL.PF [UR6] ;  /* 0x00000000060079b9 */ /* 0x0003e40008040000 */
[----:B-1----:R-:W-:Y:S01]  /*0190*/  NOP ;  /* 0x0000000000007918 */ /* 0x002fe20000000000 */
.L_x_1:
[----:B------:R-:W-:Y:S05]  /*01a0*/  BSYNC B0 ;  /* 0x0000000000007941 */ /* 0x000fea0003800000 */
.L_x_0:
[----:B------:R-:W1:Y:S01]  /*01b0*/  SHFL.IDX PT, R4, R2, RZ, 0x1f ;  /* 0x00001fff02047589 */ /* 0x000e6200000e0000 */
[----:B--2---:R-:W-:Y:S01]  /*01c0*/  R2UR UR37, R3 ;  /* 0x00000000032572ca */ /* 0x004fe200000e0000 */
[----:B------:R-:W-:-:S12]  /*01d0*/  UISETP.NE.AND UP0, UPT, UR5, 0x1, UPT ;  /* 0x000000010500788c */ /* 0x000fd8000bf05270 */
[----:B------:R-:W-:Y:S02]  /*01e0*/  UIADD3 UR31, UR37, -0x1, URZ ;  /* 0xffffffff251f7890 */ /* 0x000fe4000fffe03f */
[----:B------:R-:W-:Y:S02]  /*01f0*/  UISETP.EQ.AND UP0, UPT, UR37, URZ, !UP0 ;  /* 0x0000003f2500728c */ /* 0x000fe4000c702270 */
[----:B------:R-:W-:Y:S02]  /*0200*/  UISETP.GE.U32.AND UP1, UPT, UR31, 0x4, UPT ;  /* 0x000000041f00788c */ /* 0x000fe4000bf26070 */
[----:B------:R-:W-:Y:S01]  /*0210*/  USEL UR4, URZ, 0x1, !UP0 ;  /* 0x000000013f047887 */ /* 0x000fe2000c000000 */
[----:B-1----:R-:W-:-:S03]  /*0220*/  ISETP.NE.AND P0, PT, R4, RZ, PT ;  /* 0x000000ff0400720c */ /* 0x002fc60003f05270 */
[----:B------:R-:W-:-:S10]  /*0230*/  USEL UR4, UR4, 0x2, UP1 ;  /* 0x0000000204047887 */ /* 0x000fd40008800000 */
[----:B------:R-:W-:Y:S05]  /*0240*/  @P0 BRA `(.L_x_2) ;  /* 0x0000000000480947 */ /* 0x000fea0003800000 */
[----:B------:R-:W1:Y:S01]  /*0250*/  S2UR UR10, SR_CgaCtaId ;  /* 0x00000000000a79c3 */ /* 0x000e620000008800 */
[----:B------:R-:W-:Y:S01]  /*0260*/  UMOV UR6, 0x400 ;  /* 0x0000040000067882 */ /* 0x000fe20000000000 */
[----:B------:R-:W-:Y:S01]  /*0270*/  UMOV UR7, 0x1 ;  /* 0x0000000100077882 */ /* 0x000fe20000000000 */
[----:B------:R-:W-:Y:S01]  /*0280*/  UMOV UR8, 0x80 ;  /* 0x0000008000087882 */ /* 0x000fe20000000000 */
[----:B------:R-:W-:Y:S01]  /*0290*/  ELECT P0, URZ, PT ;  /* 0x00000000003f782f */ /* 0x000fe20003800000 */
[----:B------:R-:W-:-:S04]  /*02a0*/  UIADD3 UR8, -UR8, 0x100000, URZ ;  /* 0x0010000008087890 */ /* 0x000fc8000fffe13f */
[----:B------:R-:W-:Y:S02]  /*02b0*/  USHF.L.U32 UR9, UR8, 0xb, URZ ;  /* 0x0000000b08097899 */ /* 0x000fe4000800063f */
[----:B------:R-:W-:Y:S02]  /*02c0*/  USHF.L.U32 UR8, UR8, 0x1, URZ ;  /* 0x0000000108087899 */ /* 0x000fe4000800063f */
[----:B-1----:R-:W-:Y:S02]  /*02d0*/  ULEA UR10, UR10, UR6, 0x18 ;  /* 0x000000060a0a7291 */ /* 0x002fe4000f8ec03f */
[----:B------:R-:W-:-:S04]  /*02e0*/  UIADD3 UR6, -UR7, 0x100000, URZ ;  /* 0x0010000007067890 */ /* 0x000fc8000fffe13f */
[----:B------:R-:W-:Y:S02]  /*02f0*/  USHF.L.U32 UR7, UR6, 0xb, URZ ;  /* 0x0000000b06077899 */ /* 0x000fe4000800063f */
[----:B------:R-:W-:Y:S01]  /*0300*/  USHF.L.U32 UR6, UR6, 0x1, URZ ;  /* 0x0000000106067899 */ /* 0x000fe2000800063f */
[----:B------:R-:W1:Y:S11]  /*0310*/  FENCE.VIEW.ASYNC.S ;  /* 0x00000000000073c6 */ /* 0x000e760000000000 */
[----:B-1----:R1:W2:Y:S01]  /*0320*/  SYNCS.EXCH.64 URZ, [UR10+0x2a050], UR6 ;  /* 0x02a050060a3f75b2 */ /* 0x0022a20008000100 */
[----:B------:R1:W3:Y:S01]  /*0330*/  SYNCS.EXCH.64 URZ, [UR10+0x2a060], UR8 ;  /* 0x02a060080a3f75b2 */ /* 0x0002e20008000100 */
[----:B------:R1:W4:Y:S01]  /*0340*/  SYNCS.EXCH.64 URZ, [UR10+0x2a058], UR6 ;  /* 0x02a058060a3f75b2 */ /* 0x0003220008000100 */
[----:B------:R1:W1:Y:S01]  /*0350*/  SYNCS.EXCH.64 URZ, [UR10+0x2a068], UR8 ;  /* 0x02a068080a3f75b2 */ /* 0x0002620008000100 */
[----:B------:R-:W-:Y:S01]  /*0360*/  NOP ;  /* 0x0000000000007918 */ /* 0x000fe20000000000 */
.L_x_2:
[----:B------:R-:W5:Y:S01]  /*0370*/  SHFL.IDX PT, R3, R2, RZ, 0x1f ;  /* 0x00001fff02037589 */ /* 0x000f6200000e0000 */
[----:B------:R-:W-:Y:S01]  /*0380*/  NOP ;  /* 0x0000000000007918 */ /* 0x000fe20000000000 */
[----:B-----5:R-:W-:-:S13]  /*0390*/  ISETP.NE.AND P0, PT, R3, RZ, PT ;  /* 0x000000ff0300720c */ /* 0x020fda0003f05270 */
[----:B------:R-:W-:Y:S05]  /*03a0*/  @P0 BRA `(.L_x_3) ;  /* 0x0000000000600947 */ /* 0x000fea0003800000 */
[----:B-1----:R-:W1:Y:S01]  /*03b0*/  S2UR UR7, SR_CgaCtaId ;  /* 0x00000000000779c3 */ /* 0x002e620000008800 */
[----:B------:R-:W-:Y:S01]  /*03c0*/  UMOV UR6, 0x400 ;  /* 0x0000040000067882 */ /* 0x000fe20000000000 */
[----:B------:R-:W-:Y:S01]  /*03d0*/  UMOV UR8, 0x1 ;  /* 0x0000000100087882 */ /* 0x000fe20000000000 */
[----:B------:R-:W-:Y:S01]  /*03e0*/  UMOV UR11, 0x100 ;  /* 0x00000100000b7882 */ /* 0x000fe20000000000 */
[----:B------:R-:W-:-:S04]  /*03f0*/  UIADD3 UR8, -UR8, 0x100000, URZ ;  /* 0x0010000008087890 */ /* 0x000fc8000fffe13f */
[----:B------:R-:W-:Y:S02]  /*0400*/  USHF.L.U32 UR9, UR8, 0xb, URZ ;  /* 0x0000000b08097899 */ /* 0x000fe4000800063f */
[----:B------:R-:W-:Y:S01]  /*0410*/  USHF.L.U32 UR8, UR8, 0x1, URZ ;  /* 0x0000000108087899 */ /* 0x000fe2000800063f */
[----:B------:R-:W-:Y:S01]  /*0420*/  ELECT P0, URZ, PT ;  /* 0x00000000003f782f */ /* 0x000fe20003800000 */
[----:B-1----:R-:W-:Y:S02]  /*0430*/  ULEA UR10, UR7, UR6, 0x18 ;  /* 0x00000006070a7291 */ /* 0x002fe4000f8ec03f */
[----:B------:R-:W-:-:S04]  /*0440*/  UIADD3 UR6, -UR11, 0x100000, URZ ;  /* 0x001000000b067890 */ /* 0x000fc8000fffe13f */
[----:B------:R-:W-:Y:S02]  /*0450*/  USHF.L.U32 UR7, UR6, 0xb, URZ ;  /* 0x0000000b06077899 */ /* 0x000fe4000800063f */
[----:B------:R-:W-:Y:S01]  /*0460*/  USHF.L.U32 UR6, UR6, 0x1, URZ ;  /* 0x0000000106067899 */ /* 0x000fe2000800063f */
[----:B------:R-:W1:Y:S03]  /*0470*/  FENCE.VIEW.ASYNC.S ;  /* 0x00000000000073c6 */ /* 0x000e660000000000 */
[----:B-1----:R1:W1:Y:S08]  /*0480*/  SYNCS.EXCH.64 URZ, [UR10+0x2a000], UR8 ;  /* 0x02a000080a3f75b2 */ /* 0x0022700008000100 */
[----:B------:R1:W1:Y:S01]  /*0490*/  SYNCS.EXCH.64 URZ, [UR10+0x2a028], UR6 ;  /* 0x02a028060a3f75b2 */ /* 0x0002620008000100 */
        /* <DEDUP_REMOVED lines=8> */
[----:B------:R-:W-:Y:S01]  /*0520*/  NOP ;  /* 0x0000000000007918 */ /* 0x000fe20000000000 */
.L_x_3:
        /* <DEDUP_REMOVED lines=21> */
[----:B------:R-:W-:Y:S01]  /*0680*/  NOP ;  /* 0x0000000000007918 */ /* 0x000fe20000000000 */
.L_x_4:
[----:B------:R-:W5:Y:S01]  /*0690*/  SHFL.IDX PT, R3, R2, RZ, 0x1f ;  /* 0x00001fff02037589 */ /* 0x000f6200000e0000 */
[----:B------:R-:W-:Y:S01]  /*06a0*/  ELECT P0, URZ, PT ;  /* 0x00000000003f782f */ /* 0x000fe20003800000 */
[----:B------:R-:W-:Y:S01]  /*06b0*/  NOP ;  /* 0x0000000000007918 */ /* 0x000fe20000000000 */
[----:B-1----:R-:W-:Y:S02]  /*06c0*/  UMOV UR6, 0x80 ;  /* 0x0000008000067882 */ /* 0x002fe40000000000 */
[C---:B-----5:R-:W-:Y:S02]  /*06d0*/  ISETP.NE.OR P0, PT, R3.reuse, RZ, !P0 ;  /* 0x000000ff0300720c */ /* 0x060fe40004705670 */
[----:B------:R-:W-:-:S11]  /*06e0*/  ISETP.NE.AND P2, PT, R3, RZ, PT ;  /* 0x000000ff0300720c */ /* 0x000fd60003f45270 */
[----:B------:R-:W-:Y:S01]  /*06f0*/  VOTEU.ALL UP0, P0 ;  /* 0x00000000003f7886 */ /* 0x000fe20000000000 */
[----:B------:R-:W-:Y:S01]  /*0700*/  VOTEU.ALL UP2, P0 ;  /* 0x00000000003f7886 */ /* 0x000fe20000040000 */
[----:B------:R-:W-:Y:S01]  /*0710*/  VOTEU.ALL UP3, P0 ;  /* 0x00000000003f7886 */ /* 0x000fe20000060000 */
[----:B------:R-:W-:Y:S02]  /*0720*/  VOTEU.ALL UP4, P0 ;  /* 0x00000000003f7886 */ /* 0x000fe40000080000 */
[----:B------:R-:W1:Y:S01]  /*0730*/  @!UP0 S2UR UR9, SR_CgaCtaId ;  /* 0x00000000000989c3 */ /* 0x000e620000008800 */
[----:B------:R-:W-:Y:S01]  /*0740*/  @!UP0 UMOV UR8, 0x400 ;  /* 0x0000040000088882 */ /* 0x000fe20000000000 */
[----:B------:R-:W-:-:S04]  /*0750*/  @!UP0 UIADD3 UR6, -UR6, 0x100000, URZ ;  /* 0x0010000006068890 */ /* 0x000fc8000fffe13f */
[----:B------:R-:W-:Y:S02]  /*0760*/  @!UP0 USHF.L.U32 UR7, UR6, 0xb, URZ ;  /* 0x0000000b06078899 */ /* 0x000fe4000800063f */
[----:B------:R-:W-:Y:S02]  /*0770*/  @!UP0 USHF.L.U32 UR6, UR6, 0x1, URZ ;  /* 0x0000000106068899 */ /* 0x000fe4000800063f */
[----:B-1----:R-:W-:Y:S01]  /*0780*/  @!UP0 ULEA UR8, UR9, UR8, 0x18 ;  /* 0x0000000809088291 */ /* 0x002fe2000f8ec03f */
[----:B------:R-:W-:Y:S01]  /*0790*/  VOTEU.ALL UP0, P0 ;  /* 0x00000000003f7886 */ /* 0x000fe20000000000 */
[----:B------:R-:W1:Y:S10]  /*07a0*/  FENCE.VIEW.ASYNC.S ;  /* 0x00000000000073c6 */ /* 0x000e740000000000 */
[----:B-1----:R1:W1:Y:S01]  /*07b0*/  @!UP0 SYNCS.EXCH.64 URZ, [UR8+0x2a090], UR6 ;  /* 0x02a09006083f85b2 */ /* 0x0022620008000100 */
[----:B------:R1:W1:Y:S01]  /*07c0*/  @!UP2 SYNCS.EXCH.64 URZ, [UR8+0x2a098], UR6 ;  /* 0x02a09806083fa5b2 */ /* 0x0002620008000100 */
[----:B------:R1:W1:Y:S01]  /*07d0*/  @!UP3 SYNCS.EXCH.64 URZ, [UR8+0x2a0a0], UR6 ;  /* 0x02a0a006083fb5b2 */ /* 0x0002620008000100 */
[----:B------:R1:W1:Y:S01]  /*07e0*/  @!UP4 SYNCS.EXCH.64 URZ, [UR8+0x2a0a8], UR6 ;  /* 0x02a0a806083fc5b2 */ /* 0x0002620008000100 */
[----:B------:R-:W-:Y:S01]  /*07f0*/  NOP ;  /* 0x0000000000007918 */ /* 0x000fe20000000000 */
[----:B------:R-:W-:Y:S05]  /*0800*/  @P2 BRA `(.L_x_5) ;  /* 0x0000000000582947 */ /* 0x000fea0003800000 */
[----:B-1----:R-:W1:Y:S01]  /*0810*/  S2UR UR7, SR_CgaCtaId ;  /* 0x00000000000779c3 */ /* 0x002e620000008800 */
[----:B------:R-:W-:Y:S01]  /*0820*/  UMOV UR6, 0x400 ;  /* 0x0000040000067882 */ /* 0x000fe20000000000 */
[----:B------:R-:W-:Y:S01]  /*0830*/  UMOV UR8, 0x20 ;  /* 0x0000002000087882 */ /* 0x000fe20000000000 */
[----:B------:R-:W-:Y:S01]  /*0840*/  UMOV UR9, 0x80 ;  /* 0x0000008000097882 */ /* 0x000fe20000000000 */
[----:B------:R-:W-:Y:S01]  /*0850*/  ELECT P0, URZ, PT ;  /* 0x00000000003f782f */ /* 0x000fe20003800000 */
[----:B-1----:R-:W-:Y:S02]  /*0860*/  ULEA UR10, UR7, UR6, 0x18 ;  /* 0x00000006070a7291 */ /* 0x002fe4000f8ec03f */
[----:B------:R-:W-:-:S04]  /*0870*/  UIADD3 UR6, -UR8, 0x100000, URZ ;  /* 0x0010000008067890 */ /* 0x000fc8000fffe13f */
[----:B------:R-:W-:Y:S02]  /*0880*/  USHF.L.U32 UR7, UR6, 0xb, URZ ;  /* 0x0000000b06077899 */ /* 0x000fe4000800063f */
[----:B------:R-:W-:Y:S02]  /*0890*/  USHF.L.U32 UR6, UR6, 0x1, URZ ;  /* 0x0000000106067899 */ /* 0x000fe4000800063f */
        /* <DEDUP_REMOVED lines=13> */
.L_x_5:
[----:B------:R-:W-:Y:S01]  /*0970*/  ISETP.NE.AND P0, PT, RZ, UR37, PT ;  /* 0x00000025ff007c0c */ /* 0x000fe2000bf05270 */
[----:B------:R-:W-:Y:S01]  /*0980*/  NOP ;  /* 0x0000000000007918 */ /* 0x000fe20000000000 */
[----:B------:R-:W-:Y:S01]  /*0990*/  MOV R2, UR5 ;  /* 0x0000000500027c02 */ /* 0x000fe20008000f00 */
[----:B-1234-:R-:W-:Y:S03]  /*09a0*/  BAR.SYNC.DEFER_BLOCKING 0x0 ;  /* 0x0000000000007b1d */ /* 0x01efe60000010000 */
[----:B------:R-:W-:-:S07]  /*09b0*/  ISETP.EQ.AND P2, PT, R2, 0x1, P1 ;  /* 0x000000010200780c */ /* 0x000fce0000f42270 */
[----:B------:R-:W-:Y:S06]  /*09c0*/  @!P0 BRA `(.L_x_6) ;  /* 0x0000008c00088947 */ /* 0x000fec0003800000 */
[----:B------:R-:W-:-:S06]  /*09d0*/  UISETP.GT.U32.AND UP0, UPT, UR31, 0x3, UPT ;  /* 0x000000031f00788c */ /* 0x000fcc000bf04070 */
[----:B------:R-:W-:-:S13]  /*09e0*/  PLOP3.LUT P0, PT, PT, PT, UP0, 0x80, 0x0 ;  /* 0x000000000000781c */ /* 0x000fda0003f0f008 */
[----:B------:R-:W-:Y:S05]  /*09f0*/  @P0 EXIT ;  /* 0x000000000000094d */ /* 0x000fea0003800000 */
.L_x_7:
[----:B------:R-:W-:-:S08]  /*0a00*/  NOP ;  /* 0x0000000000007918 */ /* 0x000fd00000000000 */
[----:B------:R-:W1:Y:S02]  /*0a10*/  USETMAXREG.TRY_ALLOC.CTAPOOL UP0, 0xf0 ;  /* 0x000000f0000079c8 */ /* 0x000e640008000600 */
[----:B-1----:R-:W-:-:S13]  /*0a20*/  PLOP3.LUT P0, PT, PT, PT, UP0, 0x80, 0x0 ;  /* 0x000000000000781c */ /* 0x002fda0003f0f008 */
[----:B------:R-:W-:Y:S05]  /*0a30*/  @!P0 BRA `(.L_x_7) ;  /* 0xfffffffc00f08947 */ /* 0x000fea000383ffff */
[----:B------:R-:W-:Y:S01]  /*0a40*/  UISETP.NE.AND UP0, UPT, UR37, 0x1, UPT ;  /* 0x000000012500788c */ /* 0x000fe2000bf05270 */
[----:B------:R-:W1:Y:S01]  /*0a50*/  S2UR UR7, SR_CTAID.X ;  /* 0x00000000000779c3 */ /* 0x000e620000002500 */
[----:B------:R-:W-:Y:S01]  /*0a60*/  UMOV UR5, URZ ;  /* 0x0000003f00057c82 */ /* 0x000fe20008000000 */
[----:B------:R-:W-:-:S03]  /*0a70*/  UMOV UR52, URZ ;  /* 0x0000003f00347c82 */ /* 0x000fc60008000000 */
[----:B------:R-:W-:-:S13]  /*0a80*/  PLOP3.LUT P0, PT, PT, PT, UP0, 0x80, 0x0 ;  /* 0x000000000000781c */ /* 0x000fda0003f0f008 */
[----:B------:R-:W-:Y:S05]  /*0a90*/  @!P0 BRA `(.L_x_8) ;  /* 0x00000000003c8947 */ /* 0x000fea0003800000 */
[----:B------:R-:W-:Y:S01]  /*0aa0*/  UISETP.NE.AND UP0, UPT, UR37, 0x2, UPT ;  /* 0x000000022500788c */ /* 0x000fe2000bf05270 */
[----:B------:R-:W-:-:S05]  /*0ab0*/  UMOV UR52, 0x1 ;  /* 0x0000000100347882 */ /* 0x000fca0000000000 */
[----:B------:R-:W-:-:S13]  /*0ac0*/  PLOP3.LUT P1, PT, PT, PT, UP0, 0x80, 0x0 ;  /* 0x000000000000781c */ /* 0x000fda0003f2f008 */
[----:B------:R-:W-:Y:S05]  /*0ad0*/  @!P1 BRA `(.L_x_8) ;  /* 0x00000000002c9947 */ /* 0x000fea0003800000 */
[----:B------:R-:W-:-:S06]  /*0ae0*/  UISETP.NE.AND UP0, UPT, UR37, 0x3, UPT ;  /* 0x000000032500788c */ /* 0x000fcc000bf05270 */
[----:B------:R-:W-:-:S13]  /*0af0*/  PLOP3.LUT P1, PT, PT, PT, UP0, 0x80, 0x0 ;  /* 0x000000000000781c */ /* 0x000fda0003f2f008 */
[----:B------:R-:W-:Y:S05]  /*0b00*/  @!P1 BRA `(.L_x_9) ;  /* 0x0000000000189947 */ /* 0x000fea0003800000 */
[----:B------:R-:W-:-:S11]  /*0b10*/  UISETP.NE.AND UP0, UPT, UR37, 0x4, UPT ;  /* 0x000000042500788c */ /* 0x000fd6000bf05270 */
[----:B------:R-:W-:Y:S01]  /*0b20*/  @!UP0 UMOV UR5, 0x1 ;  /* 0x0000000100058882 */ /* 0x000fe20000000000 */
[----:B------:R-:W-:Y:S01]  /*0b30*/  @!UP0 UMOV UR52, 0x1 ;  /* 0x0000000100348882 */ /* 0x000fe20000000000 */
[----:B------:R-:W-:Y:S01]  /*0b40*/  @UP0 UMOV UR5, URZ ;  /* 0x0000003f00050c82 */ /* 0x000fe20008000000 */
[----:B------:R-:W-:Y:S01]  /*0b50*/  @UP0 UMOV UR52, URZ ;  /* 0x0000003f00340c82 */ /* 0x000fe20008000000 */
[----:B------:R-:W-:Y:S05]  /*0b60*/  BRA `(.L_x_8) ;  /* 0x0000000000087947 */ /* 0x000fea0003800000 */
.L_x_9:
[----:B------:R-:W-:Y:S01]  /*0b70*/  UMOV UR5, 0x1 ;  /* 0x0000000100057882 */ /* 0x000fe20000000000 */
[----:B------:R-:W-:-:S05]  /*0b80*/  UMOV UR52, URZ ;  /* 0x0000003f00347c82 */ /* 0x000fca0008000000 */
.L_x_8:
[----:B------:R-:W-:Y:S05]  /*0b90*/  @!P0 BRA `(.L_x_10) ;  /* 0x00000000003c8947 */ /* 0x000fea0003800000 */
[----:B------:R-:W-:-:S06]  /*0ba0*/  UISETP.NE.AND UP0, UPT, UR37, 0x2, UPT ;  /* 0x000000022500788c */ /* 0x000fcc000bf05270 */
[----:B------:R-:W-:-:S13]  /*0bb0*/  PLOP3.LUT P0, PT, PT, PT, UP0, 0x80, 0x0 ;  /* 0x000000000000781c */ /* 0x000fda0003f0f008 */
[----:B------:R-:W-:Y:S05]  /*0bc0*/  @!P0 BRA `(.L_x_11) ;  /* 0x0000000000288947 */ /* 0x000fea0003800000 */
[----:B------:R-:W-:-:S06]  /*0bd0*/  UISETP.NE.AND UP0, UPT, UR37, 0x3, UPT ;  /* 0x000000032500788c */ /* 0x000fcc000bf05270 */
[----:B------:R-:W-:-:S13]  /*0be0*/  PLOP3.LUT P0, PT, PT, PT, UP0, 0x80, 0x0 ;  /* 0x000000000000781c */ /* 0x000fda0003f0f008 */
[----:B------:R-:W-:Y:S05]  /*0bf0*/  @!P0 BRA `(.L_x_12) ;  /* 0x0000000000148947 */ /* 0x000fea0003800000 */
[----:B------:R-:W-:-:S06]  /*0c00*/  UISETP.NE.AND UP0, UPT, UR37, 0x4, UPT ;  /* 0x000000042500788c */ /* 0x000fcc000bf05270 */
[----:B------:R-:W-:-:S13]  /*0c10*/  PLOP3.LUT P0, PT, PT, PT, UP0, 0x80, 0x0 ;  /* 0x000000000000781c */ /* 0x000fda0003f0f008 */
[----:B------:R-:W-:Y:S05]  /*0c20*/  @P0 BRA `(.L_x_13) ;  /* 0x00000000001c0947 */ /* 0x000fea0003800000 */
[----:B-1----:R-:W-:Y:S01]  /*0c30*/  ULEA UR7, UR7, 0x3, 0x1 ;  /* 0x0000000307077891 */ /* 0x002fe2000f8e083f */
[----:B------:R-:W-:Y:S11]  /*0c40*/  BRA `(.L_x_13) ;  /* 0x0000000000147947 */ /* 0x000ff60003800000 */
.L_x_12:
[----:B-1----:R-:W-:Y:S01]  /*0c50*/  ULEA UR7, UR7, 0x2, 0x1 ;  /* 0x0000000207077891 */ /* 0x002fe2000f8e083f */
[----:B------:R-:W-:Y:S11]  /*0c60*/  BRA `(.L_x_13) ;  /* 0x00000000000c7947 */ /* 0x000ff60003800000 */
.L_x_11:
[----:B-1----:R-:W-:Y:S01]  /*0c70*/  ULEA UR7, UR7, 0x1, 0x1 ;  /* 0x0000000107077891 */ /* 0x002fe2000f8e083f */
[----:B------:R-:W-:Y:S11]  /*0c80*/  BRA `(.L_x_13) ;  /* 0x0000000000047947 */ /* 0x000ff60003800000 */
.L_x_10:
[----:B-1----:R-:W-:-:S12]  /*0c90*/  USHF.L.U32 UR7, UR7, 0x1, URZ ;  /* 0x0000000107077899 */ /* 0x002fd8000800063f */
.L_x_13:
[----:B------:R-:W-:-:S04]  /*0ca0*/  ULOP3.LUT UR6, UR4, 0x1, URZ, 0xfc, !UPT ;  /* 0x0000000104067892 */ /* 0x000fc8000f8efc3f */
[----:B------:R-:W-:-:S06]  /*0cb0*/  UISETP.NE.AND UP0, UPT, UR6, 0x3, UPT ;  /* 0x000000030600788c */ /* 0x000fcc000bf05270 */
[----:B------:R-:W-:-:S13]  /*0cc0*/  PLOP3.LUT P0, PT, PT, PT, UP0, 0x80, 0x0 ;  /* 0x000000000000781c */ /* 0x000fda0003f0f008 */
[----:B------:R-:W-:Y:S05]  /*0cd0*/  @!P0 BRA `(.L_x_14) ;  /* 0x0000000000048947 */ /* 0x000fea0003800000 */
[----:B-1----:R-:W-:Y:S01]  /*0ce0*/  BPT.TRAP 0x1 ;  /* 0x000000040000795c */ /* 0x002fe20000300000 */
.L_x_14:
[----:B------:R-:W2:Y:S01]  /*0cf0*/  S2UR UR6, SR_CgaCtaId ;  /* 0x00000000000679c3 */ /* 0x000ea20000008800 */
[----:B------:R-:W-:Y:S01]  /*0d00*/  UMOV UR36, 0x400 ;  /* 0x0000040000247882 */ /* 0x000fe20000000000 */
[----:B------:R-:W-:Y:S02]  /*0d10*/  MOV R2, UR5 ;  /* 0x0000000500027c02 */ /* 0x000fe40008000f00 */
[----:B------:R-:W-:Y:S02]  /*0d20*/  SHF.R.S32.HI R3, RZ, 0x1f, R0 ;  /* 0x0000001fff037819 */ /* 0x000fe40000011400 */
[----:B------:R-:W-:Y:S02]  /*0d30*/  SHF.L.U32 R2, R2, 0x1f, RZ ;  /* 0x0000001f02027819 */ /* 0x000fe400000006ff */
[----:B------:R-:W-:-:S04]  /*0d40*/  LEA.HI R3, R3, R0, RZ, 0x7 ;  /* 0x0000000003037211 */ /* 0x000fc800078f38ff */
[----:B------:R-:W-:-:S04]  /*0d50*/  LOP3.LUT R3, R3, 0xffffff80, RZ, 0xc0, !PT ;  /* 0xffffff8003037812 */ /* 0x000fc800078ec0ff */
[----:B------:R-:W-:-:S04]  /*0d60*/  IADD3 R3, -R3, R0, RZ ;  /* 0x0000000003037210 */ /* 0x000fc80007ffe1ff */
[----:B------:R-:W-:Y:S01]  /*0d70*/  SHF.R.S32.HI R0, RZ, 0x1f, R3 ;  /* 0x0000001fff007819 */ /* 0x000fe20000011403 */
[----:B--2---:R-:W-:-:S03]  /*0d80*/  ULEA UR36, UR6, UR36, 0x18 ;  /* 0x0000002406247291 */ /* 0x004fc6000f8ec03f */
[----:B------:R-:W-:Y:S01]  /*0d90*/  LEA.HI R0, R0, R3, RZ, 0x2 ;  /* 0x0000000300007211 */ /* 0x000fe200078f10ff */
[----:B------:R-:W-:-:S03]  /*0da0*/  ULEA UR6, UR52, UR36, 0x3 ;  /* 0x0000002434067291 */ /* 0x000fc6000f8e183f */
[----:B------:R-:W-:-:S04]  /*0db0*/  LOP3.LUT R0, R0, 0x7ffffffc, RZ, 0xc0, !PT ;  /* 0x7ffffffc00007812 */ /* 0x000fc800078ec0ff */
[----:B------:R-:W-:Y:S02]  /*0dc0*/  IADD3 R0, R3, -R0, RZ ;  /* 0x8000000003007210 */ /* 0x000fe40007ffe0ff */
[----:B------:R-:W2:Y:S02]  /*0dd0*/  SYNCS.PHASECHK.TRANS64.TRYWAIT P1, [UR6+0x2a050], R2 ;  /* 0x02a05002ff0075a7 */ /* 0x000ea40008020146 */
[----:B--2---:R-:W-:Y:S05]  /*0de0*/  @!P1 BRA `(.L_x_15) ;  /* 0x0000009c00549947 */ /* 0x004fea0003800000 */
.L_x_109:
[----:B------:R-:W-:Y:S01]  /*0df0*/  SHF.L.U32 R0, R0, 0x1, RZ ;  /* 0x0000000100007819 */ /* 0x000fe200000006ff */
[----:B------:R-:W-:Y:S06]  /*0e00*/  @!P0 BRA `(.L_x_16) ;  /* 0x0000000000048947 */ /* 0x000fec0003800000 */
[----:B-1----:R-:W-:Y:S01]  /*0e10*/  BPT.TRAP 0x1 ;  /* 0x000000040000795c */ /* 0x002fe20000300000 */
.L_x_16:
[----:B------:R-:W-:Y:S01]  /*0e20*/  SHF.L.U32 R7, RZ, 0x1f, RZ ;  /* 0x0000001fff077819 */ /* 0x000fe200000006ff */
[----:B------:R-:W-:Y:S01]  /*0e30*/  UIADD3 UR30, UR36, 0x2a090, URZ ;  /* 0x0002a090241e7890 */ /* 0x000fe2000fffe03f */
[----:B------:R-:W-:Y:S02]  /*0e40*/  ISETP.NE.AND P2, PT, RZ, UR31, PT ;  /* 0x0000001fff007c0c */ /* 0x000fe4000bf45270 */
[----:B------:R-:W3:Y:S02]  /*0e50*/  SYNCS.PHASECHK.TRANS64.TRYWAIT P1, [UR36+0x2a000], R7 ;  /* 0x02a00007ff0075a7 */ /* 0x000ee40008020164 */
[----:B---3--:R-:W-:Y:S09]  /*0e60*/  @!P1 BRA `(.L_x_17) ;  /* 0x0000009c004c9947 */ /* 0x008ff20003800000 */
.L_x_110:
[----:B------:R-:W-:Y:S01]  /*0e70*/  ULEA UR5, UR37, UR30, 0x3 ;  /* 0x0000001e25057291 */ /* 0x000fe2000f8e183f */
[----:B--2---:R-:W-:-:S04]  /*0e80*/  SEL R2, RZ, 0x1, P2 ;  /* 0x00000001ff027807 */ /* 0x004fc80001000000 */
[----:B------:R-:W-:-:S04]  /*0e90*/  SHF.L.U32 R2, R2, 0x1f, RZ ;  /* 0x0000001f02027819 */ /* 0x000fc800000006ff */
[----:B------:R-:W2:Y:S02]  /*0ea0*/  SYNCS.PHASECHK.TRANS64.TRYWAIT P1, [UR5+-0x8], R2 ;  /* 0xfffff802ff0075a7 */ /* 0x000ea40008020145 */
[----:B--2---:R-:W-:Y:S05]  /*0eb0*/  @!P1 BRA `(.L_x_18) ;  /* 0x0000009c00509947 */ /* 0x004fea0003800000 */
.L_x_111:
[----:B------:R-:W-:Y:S01]  /*0ec0*/  USHF.R.U32.HI UR6, URZ, 0x4, UR36 ;  /* 0x000000043f067899 */ /* 0x000fe20008011624 */
[----:B------:R-:W-:Y:S01]  /*0ed0*/  WARPGROUP.ARRIVE ;  /* 0x00000000000079c5 */ /* 0x000fe20000000000 */
[----:B------:R-:W-:Y:S01]  /*0ee0*/  UIADD3 UR8, UR36, 0xc000, URZ ;  /* 0x0000c00024087890 */ /* 0x000fe2000fffe03f */
[C---:B--2---:R-:W-:Y:S01]  /*0ef0*/  IADD3 R2, R0.reuse, 0x1, RZ ;  /* 0x0000000100027810 */ /* 0x044fe20007ffe0ff */
[----:B------:R-:W-:Y:S01]  /*0f00*/  ULOP3.LUT UR6, UR6, 0x3fff, URZ, 0xc0, !UPT ;  /* 0x00003fff06067892 */ /* 0x000fe2000f8ec03f */
[C---:B------:R-:W-:Y:S01]  /*0f10*/  IADD3 R3, R0.reuse, 0x8, RZ ;  /* 0x0000000800037810 */ /* 0x040fe20007ffe0ff */
[----:B------:R-:W-:Y:S01]  /*0f20*/  USHF.R.U32.HI UR8, URZ, 0x4, UR8 ;  /* 0x000000043f087899 */ /* 0x000fe20008011608 */
[C---:B------:R-:W-:Y:S01]  /*0f30*/  IADD3 R4, R0.reuse, 0x28, RZ ;  /* 0x0000002800047810 */ /* 0x040fe20007ffe0ff */
[----:B------:R-:W-:Y:S01]  /*0f40*/  ULOP3.LUT UR6, UR6, 0x10000, URZ, 0xfc, !UPT ;  /* 0x0001000006067892 */ /* 0x000fe2000f8efc3f */
[----:B------:R-:W-:Y:S01]  /*0f50*/  IADD3 R5, R0, 0x30, RZ ;  /* 0x0000003000057810 */ /* 0x000fe20007ffe0ff */
[----:B------:R-:W-:-:S02]  /*0f60*/  ULOP3.LUT UR38, UR8, 0x3fff, URZ, 0xc0, !UPT ;  /* 0x00003fff08267892 */ /* 0x000fc4000f8ec03f */
[----:B------:R-:W-:Y:S02]  /*0f70*/  UIMAD UR52, UR52, 0x600, UR6 ;  /* 0x00000600343478a4 */ /* 0x000fe4000f8e0206 */
[----:B------:R-:W-:Y:S01]  /*0f80*/  ULOP3.LUT UR6, UR38, 0x10000, URZ, 0xfc, !UPT ;  /* 0x0001000026067892 */ /* 0x000fe2000f8efc3f */
[----:B------:R-:W-:Y:S01]  /*0f90*/  UMOV UR53, 0x40000040 ;  /* 0x4000004000357882 */ /* 0x000fe20000000000 */
[----:B------:R-:W-:Y:S01]  /*0fa0*/  UMOV UR11, 0x40000040 ;  /* 0x40000040000b7882 */ /* 0x000fe20000000000 */
[----:B------:R-:W-:Y:S02]  /*0fb0*/  UMOV UR9, UR53 ;  /* 0x0000003500097c82 */ /* 0x000fe40008000000 */
[----:B------:R-:W-:Y:S01]  /*0fc0*/  UMOV UR8, UR52 ;  /* 0x0000003400087c82 */ /* 0x000fe20008000000 */
[----:B------:R-:W-:Y:S01]  /*0fd0*/  UIADD3 UR48, UR52, 0x2, URZ ;  /* 0x0000000234307890 */ /* 0x000fe2000fffe03f */
[----:B------:R-:W-:Y:S01]  /*0fe0*/  UMOV UR10, UR6 ;  /* 0x00000006000a7c82 */ /* 0x000fe20008000000 */
[----:B------:R-:W-:Y:S01]  /*0ff0*/  UIADD3 UR50, UR6, 0x2, URZ ;  /* 0x0000000206327890 */ /* 0x000fe2000fffe03f */
[----:B------:R-:W-:Y:S01]  /*1000*/  HGMMA.64x64x16.F32 R24, gdesc[UR8], RZ, !UPT, gsb0 ;  /* 0x00e00000081879f0 */ /* 0x000fe2000c0008ff */
[----:B------:R-:W-:Y:S01]  /*1010*/  UMOV UR49, 0x40000040 ;  /* 0x4000004000317882 */ /* 0x000fe20000000000 */
[----:B------:R-:W-:Y:S01]  /*1020*/  UMOV UR51, 0x40000040 ;  /* 0x4000004000337882 */ /* 0x000fe20000000000 */
[----:B------:R-:W-:-:S02]  /*1030*/  UIADD3 UR44, UR52, 0x4, URZ ;  /* 0x00000004342c7890 */ /* 0x000fc4000fffe03f */
[----:B------:R-:W-:Y:S01]  /*1040*/  UIADD3 UR46, UR6, 0x4, URZ ;  /* 0x00000004062e7890 */ /* 0x000fe2000fffe03f */
[----:B------:R-:W-:Y:S01]  /*1050*/  UMOV UR45, 0x40000040 ;  /* 0x40000040002d7882 */ /* 0x000fe20000000000 */
[----:B------:R-:W-:Y:S01]  /*1060*/  UMOV UR47, 0x40000040 ;  /* 0x40000040002f7882 */ /* 0x000fe20000000000 */
[----:B------:R-:W-:Y:S02]  /*1070*/  UIADD3 UR40, UR52, 0x6, URZ ;  /* 0x0000000634287890 */ /* 0x000fe4000fffe03f */
[----:B------:R-:W-:Y:S01]  /*1080*/  UIADD3 UR42, UR6, 0x6, URZ ;  /* 0x00000006062a7890 */ /* 0x000fe2000fffe03f */
[----:B------:R-:W-:Y:S01]  /*1090*/  UMOV UR41, 0x40000040 ;  /* 0x4000004000297882 */ /* 0x000fe20000000000 */
[----:B------:R-:W-:Y:S01]  /*10a0*/  UMOV UR43, 0x40000040 ;  /* 0x40000040002b7882 */ /* 0x000fe20000000000 */
[----:B------:R-:W-:Y:S02]  /*10b0*/  UIADD3 UR32, UR52, 0x200, URZ ;  /* 0x0000020034207890 */ /* 0x000fe4000fffe03f */
[----:B------:R-:W-:Y:S01]  /*10c0*/  UIADD3 UR34, UR6, 0x200, URZ ;  /* 0x0000020006227890 */ /* 0x000fe2000fffe03f */
[----:B------:R-:W-:Y:S01]  /*10d0*/  UMOV UR33, 0x40000040 ;  /* 0x4000004000217882 */ /* 0x000fe20000000000 */
[----:B------:R-:W-:Y:S01]  /*10e0*/  UMOV UR35, 0x40000040 ;  /* 0x4000004000237882 */ /* 0x000fe20000000000 */
[----:B------:R-:W-:-:S02]  /*10f0*/  UIADD3 UR28, UR52, 0x202, URZ ;  /* 0x00000202341c7890 */ /* 0x000fc4000fffe03f */
[----:B------:R-:W-:Y:S01]  /*1100*/  UIADD3 UR10, UR6, 0x202, URZ ;  /* 0x00000202060a7890 */ /* 0x000fe2000fffe03f */
[----:B------:R-:W-:Y:S01]  /*1110*/  UMOV UR29, 0x40000040 ;  /* 0x40000040001d7882 */ /* 0x000fe20000000000 */
[----:B------:R-:W-:Y:S01]  /*1120*/  UMOV UR11, 0x40000040 ;  /* 0x40000040000b7882 */ /* 0x000fe20000000000 */
[----:B------:R-:W-:Y:S02]  /*1130*/  UMOV UR9, UR29 ;  /* 0x0000001d00097c82 */ /* 0x000fe40008000000 */
[----:B------:R-:W-:Y:S01]  /*1140*/  UMOV UR8, UR28 ;  /* 0x0000001c00087c82 */ /* 0x000fe20008000000 */
        /* <DEDUP_REMOVED lines=20> */
[----:B------:R-:W-:-:S04]  /*1290*/  USHF.L.U32 UR31, UR31, 0x3, URZ ;  /* 0x000000031f1f7899 */ /* 0x000fc8000800063f */
[----:B------:R-:W-:Y:S01]  /*12a0*/  ULOP3.LUT UR31, UR31, 0x8, URZ, 0xc, !UPT ;  /* 0x000000081f1f7892 */ /* 0x000fe2000f8e0c3f */
[----:B------:R-:W-:Y:S02]  /*12b0*/  WARPGROUP.DEPBAR.LE gsb0, 0x0 ;  /* 0x00008000000079c5 */ /* 0x000fe40000010000 */
[----:B------:R-:W-:-:S06]  /*12c0*/  WARPGROUP.ARRIVE ;  /* 0x00000000000079c5 */ /* 0x000fcc0000000000 */
[----:B------:R-:W-:Y:S03]  /*12d0*/  HGMMA.64x64x16.F32 R24, gdesc[UR48], R24, gsb0 ;  /* 0x00e00000301879f0 */ /* 0x000fe60008000818 */
        /* <DEDUP_REMOVED lines=11> */
[----:B------:R-:W-:Y:S01]  /*1390*/  HGMMA.64x64x16.F32 R24, gdesc[UR8], R24, gsb0 ;  /* 0x00e00000081879f0 */ /* 0x000fe20008000818 */
[----:B------:R-:W-:Y:S02]  /*13a0*/  UIADD3 UR8, UR52, 0x404, URZ ;  /* 0x0000040434087890 */ /* 0x000fe4000fffe03f */
[----:B------:R-:W-:Y:S01]  /*13b0*/  UIADD3 UR10, UR6, 0x404, URZ ;  /* 0x00000404060a7890 */ /* 0x000fe2000fffe03f */
[----:B------:R-:W-:Y:S01]  /*13c0*/  UMOV UR9, 0x40000040 ;  /* 0x4000004000097882 */ /* 0x000fe20000000000 */
[----:B------:R-:W-:Y:S01]  /*13d0*/  UMOV UR11, 0x40000040 ;  /* 0x40000040000b7882 */ /* 0x000fe20000000000 */
        /* <DEDUP_REMOVED lines=15> */
[----:B------:R-:W-:Y:S01]  /*14d0*/  ULDC UR10, c[0x0][0x28c] ;  /* 0x0000a300000a7ab9 */ /* 0x000fe20000000800 */
[----:B------:R-:W-:Y:S01]  /*14e0*/  ULDC UR11, c[0x0][0x28c] ;  /* 0x0000a300000b7ab9 */ /* 0x000fe20000000800 */
[----:B------:R-:W-:Y:S01]  /*14f0*/  ISETP.GE.AND P2, PT, R2, UR10, PT ;  /* 0x0000000a02007c0c */ /* 0x000fe2000bf46270 */
[----:B------:R-:W-:Y:S01]  /*1500*/  ULDC UR10, c[0x0][0x28c] ;  /* 0x0000a300000a7ab9 */ /* 0x000fe20000000800 */
[----:B------:R-:W-:Y:S02]  /*1510*/  IADD3 R2, R0, 0x9, RZ ;  /* 0x0000000900027810 */ /* 0x000fe40007ffe0ff */
[----:B------:R-:W-:Y:S01]  /*1520*/  ISETP.GE.AND P3, PT, R3, UR11, PT ;  /* 0x0000000b03007c0c */ /* 0x000fe2000bf66270 */
[----:B------:R-:W-:Y:S01]  /*1530*/  ULDC UR11, c[0x0][0x28c] ;  /* 0x0000a300000b7ab9 */ /* 0x000fe20000000800 */
[----:B------:R-:W-:Y:S01]  /*1540*/  ISETP.GE.AND P4, PT, R2, UR10, PT ;  /* 0x0000000a02007c0c */ /* 0x000fe2000bf86270 */
[----:B------:R-:W-:Y:S01]  /*1550*/  ULDC UR10, c[0x0][0x28c] ;  /* 0x0000a300000a7ab9 */ /* 0x000fe20000000800 */
[----:B------:R-:W-:-:S02]  /*1560*/  IADD3 R2, R0, 0x11, RZ ;  /* 0x0000001100027810 */ /* 0x000fc40007ffe0ff */
[----:B------:R-:W-:Y:S02]  /*1570*/  IADD3 R3, R0, 0x10, RZ ;  /* 0x0000001000037810 */ /* 0x000fe40007ffe0ff */
[----:B------:R-:W-:Y:S01]  /*1580*/  ISETP.GE.AND P6, PT, R2, UR10, PT ;  /* 0x0000000a02007c0c */ /* 0x000fe2000bfc6270 */
[----:B------:R-:W-:Y:S01]  /*1590*/  ULDC UR10, c[0x0][0x28c] ;  /* 0x0000a300000a7ab9 */ /* 0x000fe20000000800 */
[C---:B------:R-:W-:Y:S02]  /*15a0*/  IADD3 R2, R0.reuse, 0x19, RZ ;  /* 0x0000001900027810 */ /* 0x040fe40007ffe0ff */
[----:B------:R-:W-:Y:S01]  /*15b0*/  ISETP.GE.AND P5, PT, R3, UR11, PT ;  /* 0x0000000b03007c0c */ /* 0x000fe2000bfa6270 */
[----:B------:R-:W-:Y:S01]  /*15c0*/  ULDC UR11, c[0x0][0x28c] ;  /* 0x0000a300000b7ab9 */ /* 0x000fe20000000800 */
[----:B------:R-:W-:-:S04]  /*15d0*/  IADD3 R3, R0, 0x18, RZ ;  /* 0x0000001800037810 */ /* 0x000fc80007ffe0ff */
[----:B------:R-:W-:Y:S01]  /*15e0*/  ISETP.GE.AND P1, PT, R3, UR11, PT ;  /* 0x0000000b03007c0c */ /* 0x000fe2000bf26270 */
[----:B------:R-:W-:Y:S01]  /*15f0*/  ULDC UR11, c[0x0][0x28c] ;  /* 0x0000a300000b7ab9 */ /* 0x000fe20000000800 */
[----:B------:R-:W-:Y:S02]  /*1600*/  WARPGROUP.DEPBAR.LE gsb0, 0x0 ;  /* 0x00008000000079c5 */ /* 0x000fe40000010000 */
[----:B------:R-:W-:-:S06]  /*1610*/  WARPGROUP.ARRIVE ;  /* 0x00000000000079c5 */ /* 0x000fcc0000000000 */
[----:B------:R-:W-:Y:S03]  /*1620*/  HGMMA.64x64x16.F32 R24, gdesc[UR56], R24, gsb0 ;  /* 0x00e00000381879f0 */ /* 0x000fe60008000818 */
[----:B------:R-:W-:Y:S02]  /*1630*/  WARPGROUP.DEPBAR.LE gsb0, 0x0 ;  /* 0x00008000000079c5 */ /* 0x000fe40000010000 */
[----:B------:R-:W-:Y:S02]  /*1640*/  FSEL R25, R25, -INF , !P2 ;  /* 0xff80000019197808 */ /* 0x000fe40005000000 */
[----:B------:R-:W-:Y:S02]  /*1650*/  FSEL R27, R27, -INF , !P2 ;  /* 0xff8000001b1b7808 */ /* 0x000fe40005000000 */
[----:B------:R-:W-:Y:S01]  /*1660*/  ISETP.GE.AND P2, PT, R2, UR10, PT ;  /* 0x0000000a02007c0c */ /* 0x000fe2000bf46270 */
[----:B------:R-:W-:Y:S01]  /*1670*/  ULDC UR10, c[0x0][0x28c] ;  /* 0x0000a300000a7ab9 */ /* 0x000fe20000000800 */
[----:B------:R-:W-:-:S02]  /*1680*/  FSEL R28, R28, -INF , !P3 ;  /* 0xff8000001c1c7808 */ /* 0x000fc40005800000 */
[----:B------:R-:W-:Y:S02]  /*1690*/  FSEL R30, R30, -INF , !P3 ;  /* 0xff8000001e1e7808 */ /* 0x000fe40005800000 */
[C---:B------:R-:W-:Y:S01]  /*16a0*/  ISETP.GE.AND P3, PT, R0.reuse, UR10, PT ;  /* 0x0000000a00007c0c */ /* 0x040fe2000bf66270 */
[----:B------:R-:W-:Y:S01]  /*16b0*/  ULDC UR10, c[0x0][0x28c] ;  /* 0x0000a300000a7ab9 */ /* 0x000fe20000000800 */
[----:B------:R-:W-:Y:S02]  /*16c0*/  IADD3 R2, R0, 0x20, RZ ;  /* 0x0000002000027810 */ /* 0x000fe40007ffe0ff */
[----:B------:R-:W-:Y:S02]  /*16d0*/  FSEL R26, R26, -INF , !P3 ;  /* 0xff8000001a1a7808 */ /* 0x000fe40005800000 */
[----:B------:R-:W-:Y:S02]  /*16e0*/  FSEL R29, R29, -INF , !P4 ;  /* 0xff8000001d1d7808 */ /* 0x000fe40006000000 */
[----:B------:R-:W-:-:S02]  /*16f0*/  FSEL R31, R31, -INF , !P4 ;  /* 0xff8000001f1f7808 */ /* 0x000fc40006000000 */
[----:B------:R-:W-:Y:S01]  /*1700*/  ISETP.GE.AND P4, PT, R2, UR11, PT ;  /* 0x0000000b02007c0c */ /* 0x000fe2000bf86270 */
[----:B------:R-:W-:Y:S01]  /*1710*/  ULDC UR11, c[0x0][0x604] ;  /* 0x00018100000b7ab9 */ /* 0x000fe20000000800 */
[----:B------:R-:W-:Y:S02]  /*1720*/  IADD3 R2, R0, 0x21, RZ ;  /* 0x0000002100027810 */ /* 0x000fe40007ffe0ff */
[----:B------:R-:W-:Y:S02]  /*1730*/  FMNMX R3, R26, R27, !PT ;  /* 0x0000001b1a037209 */ /* 0x000fe40007800000 */
[----:B------:R-:W-:Y:S02]  /*1740*/  FSEL R32, R32, -INF , !P5 ;  /* 0xff80000020207808 */ /* 0x000fe40006800000 */
[----:B------:R-:W-:Y:S02]  /*1750*/  FSEL R34, R34, -INF , !P5 ;  /* 0xff80000022227808 */ /* 0x000fe40006800000 */
[----:B------:R-:W-:Y:S01]  /*1760*/  ISETP.GE.AND P5, PT, R2, UR10, PT ;  /* 0x0000000a02007c0c */ /* 0x000fe2000bfa6270 */
[----:B------:R-:W-:Y:S01]  /*1770*/  ULDC UR10, c[0x0][0x28c] ;  /* 0x0000a300000a7ab9 */ /* 0x000fe20000000800 */
[----:B------:R-:W-:-:S02]  /*1780*/  FMNMX R2, R30, R3, !PT ;  /* 0x000000031e027209 */ /* 0x000fc40007800000 */
[----:B------:R-:W-:Y:S02]  /*1790*/  FSEL R35, R35, -INF , !P6 ;  /* 0xff80000023237808 */ /* 0x000fe40007000000 */
[----:B------:R-:W-:Y:S02]  /*17a0*/  FMNMX R3, R31, R2, !PT ;  /* 0x000000021f037209 */ /* 0x000fe40007800000 */
[----:B------:R-:W-:Y:S02]  /*17b0*/  FSEL R33, R33, -INF , !P6 ;  /* 0xff80000021217808 */ /* 0x000fe40007000000 */
[----:B------:R-:W-:Y:S02]  /*17c0*/  FMNMX R2, R34, R3, !PT ;  /* 0x0000000322027209 */ /* 0x000fe40007800000 */
[----:B------:R-:W-:Y:S01]  /*17d0*/  ISETP.GE.AND P6, PT, R4, UR10, PT ;  /* 0x0000000a04007c0c */ /* 0x000fe2000bfc6270 */
[----:B------:R-:W-:Y:S01]  /*17e0*/  ULDC UR10, c[0x0][0x28c] ;  /* 0x0000a300000a7ab9 */ /* 0x000fe20000000800 */
[----:B------:R-:W-:-:S02]  /*17f0*/  IADD3 R4, R0, 0x29, RZ ;  /* 0x0000002900047810 */ /* 0x000fc40007ffe0ff */
[----:B------:R-:W-:Y:S02]  /*1800*/  FSEL R38, R38, -INF , !P1 ;  /* 0xff80000026267808 */ /* 0x000fe40004800000 */
[----:B------:R-:W-:Y:S02]  /*1810*/  FMNMX R3, R35, R2, !PT ;  /* 0x0000000223037209 */ /* 0x000fe40007800000 */
[----:B------:R-:W-:Y:S01]  /*1820*/  FSEL R36, R36, -INF , !P1 ;  /* 0xff80000024247808 */ /* 0x000fe20004800000 */
[----:B------:R-:W2:Y:S01]  /*1830*/  LDC R2, c[0x0][0x28c] ;  /* 0x0000a300ff027b82 */ /* 0x000ea20000000800 */
[----:B------:R-:W-:Y:S01]  /*1840*/  ISETP.GE.AND P1, PT, R4, UR10, PT ;  /* 0x0000000a04007c0c */ /* 0x000fe2000bf26270 */
[----:B------:R-:W-:Y:S01]  /*1850*/  ULDC UR10, c[0x0][0x28c] ;  /* 0x0000a300000a7ab9 */ /* 0x000fe20000000800 */
[----:B------:R-:W-:Y:S02]  /*1860*/  FSEL R39, R39, -INF , !P2 ;  /* 0xff80000027277808 */ /* 0x000fe40005000000 */
[----:B------:R-:W-:-:S02]  /*1870*/  FMNMX R4, R38, R3, !PT ;  /* 0x0000000326047209 */ /* 0x000fc40007800000 */
[----:B------:R-:W-:Y:S02]  /*1880*/  FSEL R42, R42, -INF , !P4 ;  /* 0xff8000002a2a7808 */ /* 0x000fe40006000000 */
[----:B------:R-:W-:Y:S02]  /*1890*/  FMNMX R3, R39, R4, !PT ;  /* 0x0000000427037209 */ /* 0x000fe40007800000 */
[----:B------:R-:W-:Y:S02]  /*18a0*/  FSEL R37, R37, -INF , !P2 ;  /* 0xff80000025257808 */ /* 0x000fe40005000000 */
[----:B------:R-:W-:Y:S02]  /*18b0*/  FSEL R43, R43, -INF , !P5 ;  /* 0xff8000002b2b7808 */ /* 0x000fe40006800000 */
[----:B------:R-:W-:Y:S02]  /*18c0*/  FMNMX R4, R42, R3, !PT ;  /* 0x000000032a047209 */ /* 0x000fe40007800000 */
[----:B------:R-:W-:Y:S01]  /*18d0*/  ISETP.GE.AND P2, PT, R5, UR10, PT ;  /* 0x0000000a05007c0c */ /* 0x000fe2000bf46270 */
[----:B------:R-:W-:Y:S01]  /*18e0*/  ULDC UR10, c[0x0][0x28c] ;  /* 0x0000a300000a7ab9 */ /* 0x000fe20000000800 */
[----:B------:R-:W-:-:S02]  /*18f0*/  IADD3 R5, R0, 0x31, RZ ;  /* 0x0000003100057810 */ /* 0x000fc40007ffe0ff */
[----:B------:R-:W-:Y:S02]  /*1900*/  FSEL R46, R46, -INF , !P6 ;  /* 0xff8000002e2e7808 */ /* 0x000fe40007000000 */
[----:B------:R-:W-:Y:S02]  /*1910*/  FMNMX R3, R43, R4, !PT ;  /* 0x000000042b037209 */ /* 0x000fe40007800000 */
[----:B------:R-:W-:Y:S02]  /*1920*/  FSEL R40, R40, -INF , !P4 ;  /* 0xff80000028287808 */ /* 0x000fe40006000000 */
[----:B------:R-:W-:Y:S01]  /*1930*/  ISETP.GE.AND P4, PT, R5, UR10, PT ;  /* 0x0000000a05007c0c */ /* 0x000fe2000bf86270 */
[----:B------:R-:W-:Y:S01]  /*1940*/  ULDC UR10, c[0x0][0x28c] ;  /* 0x0000a300000a7ab9 */ /* 0x000fe20000000800 */
[----:B------:R-:W-:Y:S02]  /*1950*/  IADD3 R5, R0, 0x38, RZ ;  /* 0x0000003800057810 */ /* 0x000fe40007ffe0ff */
[----:B------:R-:W-:-:S02]  /*1960*/  FSEL R47, R47, -INF , !P1 ;  /* 0xff8000002f2f7808 */ /* 0x000fc40004800000 */
[----:B------:R-:W-:Y:S02]  /*1970*/  FMNMX R4, R46, R3, !PT ;  /* 0x000000032e047209 */ /* 0x000fe40007800000 */
[----:B------:R-:W-:Y:S02]  /*1980*/  FSEL R41, R41, -INF , !P5 ;  /* 0xff80000029297808 */ /* 0x000fe40006800000 */
[----:B------:R-:W-:Y:S01]  /*1990*/  ISETP.GE.AND P5, PT, R5, UR10, PT ;  /* 0x0000000a05007c0c */ /* 0x000fe2000bfa6270 */
[----:B------:R-:W-:Y:S01]  /*19a0*/  ULDC UR10, c[0x0][0x604] ;  /* 0x00018100000a7ab9 */ /* 0x000fe20000000800 */
[----:B------:R-:W-:Y:S02]  /*19b0*/  FSEL R50, R50, -INF , !P2 ;  /* 0xff80000032327808 */ /* 0x000fe40005000000 */
[----:B------:R-:W-:Y:S02]  /*19c0*/  FMNMX R5, R47, R4, !PT ;  /* 0x000000042f057209 */ /* 0x000fe40007800000 */
[----:B------:R-:W-:-:S02]  /*19d0*/  IADD3 R3, R0, 0x39, RZ ;  /* 0x0000003900037810 */ /* 0x000fc40007ffe0ff */
[----:B------:R-:W-:Y:S02]  /*19e0*/  FSEL R51, R51, -INF , !P4 ;  /* 0xff80000033337808 */ /* 0x000fe40006000000 */
[----:B------:R-:W-:Y:S02]  /*19f0*/  FMNMX R4, R50, R5, !PT ;  /* 0x0000000532047209 */ /* 0x000fe40007800000 */
[----:B------:R-:W-:Y:S02]  /*1a00*/  FSEL R24, R24, -INF , !P3 ;  /* 0xff80000018187808 */ /* 0x000fe40005800000 */
[----:B--2---:R-:W-:Y:S02]  /*1a10*/  ISETP.GE.AND P3, PT, R3, R2, PT ;  /* 0x000000020300720c */ /* 0x004fe40003f66270 */
[----:B------:R-:W-:Y:S02]  /*1a20*/  FSEL R54, R54, -INF , !P5 ;  /* 0xff80000036367808 */ /* 0x000fe40006800000 */
[----:B------:R-:W-:-:S02]  /*1a30*/  FMNMX R5, R51, R4, !PT ;  /* 0x0000000433057209 */ /* 0x000fc40007800000 */
[----:B------:R-:W-:Y:S02]  /*1a40*/  FMNMX R3, R24, R25, !PT ;  /* 0x0000001918037209 */ /* 0x000fe40007800000 */
[----:B------:R-:W-:Y:S02]  /*1a50*/  FSEL R55, R55, -INF , !P3 ;  /* 0xff80000037377808 */ /* 0x000fe40005800000 */
[----:B------:R-:W-:Y:S02]  /*1a60*/  FMNMX R6, R54, R5, !PT ;  /* 0x0000000536067209 */ /* 0x000fe40007800000 */
[----:B------:R-:W-:Y:S02]  /*1a70*/  FMNMX R4, R28, R3, !PT ;  /* 0x000000031c047209 */ /* 0x000fe40007800000 */
[----:B------:R-:W-:Y:S02]  /*1a80*/  FMNMX R6, R55, R6, !PT ;  /* 0x0000000637067209 */ /* 0x000fe40007800000 */
[----:B------:R-:W-:-:S02]  /*1a90*/  FMNMX R3, R29, R4, !PT ;  /* 0x000000041d037209 */ /* 0x000fc40007800000 */
[----:B------:R-:W-:Y:S01]  /*1aa0*/  FSEL R44, R44, -INF , !P6 ;  /* 0xff8000002c2c7808 */ /* 0x000fe20007000000 */
[----:B------:R-:W2:Y:S01]  /*1ab0*/  SHFL.BFLY PT, R5, R6, 0x1, 0x1f ;  /* 0x0c201f0006057f89 */ /* 0x000ea200000e0000 */
[----:B------:R-:W-:Y:S02]  /*1ac0*/  FMNMX R4, R32, R3, !PT ;  /* 0x0000000320047209 */ /* 0x000fe40007800000 */
[----:B------:R-:W-:Y:S02]  /*1ad0*/  FSEL R45, R45, -INF , !P1 ;  /* 0xff8000002d2d7808 */ /* 0x000fe40004800000 */
[----:B------:R-:W-:Y:S02]  /*1ae0*/  FMNMX R3, R33, R4, !PT ;  /* 0x0000000421037209 */ /* 0x000fe40007800000 */
[----:B------:R-:W-:Y:S02]  /*1af0*/  FSEL R48, R48, -INF , !P2 ;  /* 0xff80000030307808 */ /* 0x000fe40005000000 */
[----:B------:R-:W-:-:S02]  /*1b00*/  FMNMX R4, R36, R3, !PT ;  /* 0x0000000324047209 */ /* 0x000fc40007800000 */
[----:B------:R-:W-:Y:S02]  /*1b10*/  FSEL R49, R49, -INF , !P4 ;  /* 0xff80000031317808 */ /* 0x000fe40006000000 */
[----:B------:R-:W-:Y:S02]  /*1b20*/  FMNMX R3, R37, R4, !PT ;  /* 0x0000000425037209 */ /* 0x000fe40007800000 */
[----:B------:R-:W-:Y:S02]  /*1b30*/  FSEL R52, R52, -INF , !P5 ;  /* 0xff80000034347808 */ /* 0x000fe40006800000 */
[----:B------:R-:W-:Y:S02]  /*1b40*/  FMNMX R4, R40, R3, !PT ;  /* 0x0000000328047209 */ /* 0x000fe40007800000 */
[----:B------:R-:W-:Y:S02]  /*1b50*/  FSEL R53, R53, -INF , !P3 ;  /* 0xff80000035357808 */ /* 0x000fe40005800000 */
[----:B------:R-:W-:-:S02]  /*1b60*/  FMNMX R3, R41, R4, !PT ;  /* 0x0000000429037209 */ /* 0x000fc40007800000 */
[----:B--2---:R-:W-:Y:S02]  /*1b70*/  FMNMX R8, R6, R5, !PT ;  /* 0x0000000506087209 */ /* 0x004fe40007800000 */
[----:B------:R-:W-:-:S03]  /*1b80*/  FMNMX R4, R44, R3, !PT ;  /* 0x000000032c047209 */ /* 0x000fc60007800000 */
[----:B------:R-:W2:Y:S01]  /*1b90*/  SHFL.BFLY PT, R9, R8, 0x2, 0x1f ;  /* 0x0c401f0008097f89 */ /* 0x000ea200000e0000 */
[----:B------:R-:W-:-:S04]  /*1ba0*/  FMNMX R3, R45, R4, !PT ;  /* 0x000000042d037209 */ /* 0x000fc80007800000 */
[----:B------:R-:W-:-:S04]  /*1bb0*/  FMNMX R4, R48, R3, !PT ;  /* 0x0000000330047209 */ /* 0x000fc80007800000 */
[----:B------:R-:W-:-:S04]  /*1bc0*/  FMNMX R3, R49, R4, !PT ;  /* 0x0000000431037209 */ /* 0x000fc80007800000 */
[----:B------:R-:W-:-:S04]  /*1bd0*/  FMNMX R4, R52, R3, !PT ;  /* 0x0000000334047209 */ /* 0x000fc80007800000 */
[----:B------:R-:W-:-:S05]  /*1be0*/  FMNMX R4, R53, R4, !PT ;  /* 0x0000000435047209 */ /* 0x000fca0007800000 */
[----:B------:R-:W3:Y:S01]  /*1bf0*/  SHFL.BFLY PT, R5, R4, 0x1, 0x1f ;  /* 0x0c201f0004057f89 */ /* 0x000ee200000e0000 */
[----:B--2---:R-:W-:-:S04]  /*1c00*/  FMNMX R3, R8, R9, !PT ;  /* 0x0000000908037209 */ /* 0x004fc80007800000 */
[----:B------:R-:W-:-:S04]  /*1c10*/  FSETP.NEU.AND P1, PT, R3, -INF , PT ;  /* 0xff8000000300780b */ /* 0x000fc80003f2d000 */
[----:B------:R-:W-:-:S05]  /*1c20*/  FSEL R6, R3, RZ, P1 ;  /* 0x000000ff03067208 */ /* 0x000fca0000800000 */
[----:B------:R-:W-:Y:S01]  /*1c30*/  FMUL R6, R6, UR10 ;  /* 0x0000000a06067c20 */ /* 0x000fe20008400000 */
[----:B------:R-:W-:-:S03]  /*1c40*/  ULDC UR10, c[0x0][0x604] ;  /* 0x00018100000a7ab9 */ /* 0x000fc60000000800 */
[--C-:B------:R-:W-:Y:S01]  /*1c50*/  FFMA R26, R26, UR10, -R6.reuse ;  /* 0x0000000a1a1a7c23 */ /* 0x100fe20008000806 */
[----:B------:R-:W-:Y:S02]  /*1c60*/  ULDC UR10, c[0x0][0x604] ;  /* 0x00018100000a7ab9 */ /* 0x000fe40000000800 */
[--C-:B------:R-:W-:Y:S01]  /*1c70*/  FFMA R27, R27, UR10, -R6.reuse ;  /* 0x0000000a1b1b7c23 */ /* 0x100fe20008000806 */
[----:B------:R-:W-:Y:S01]  /*1c80*/  ULDC UR10, c[0x0][0x604] ;  /* 0x00018100000a7ab9 */ /* 0x000fe20000000800 */
[----:B---3--:R-:W-:Y:S01]  /*1c90*/  FMNMX R5, R4, R5, !PT ;  /* 0x0000000504057209 */ /* 0x008fe20007800000 */
[--C-:B------:R-:W-:Y:S01]  /*1ca0*/  FFMA R30, R30, UR10, -R6.reuse ;  /* 0x0000000a1e1e7c23 */ /* 0x100fe20008000806 */
[----:B------:R-:W-:Y:S01]  /*1cb0*/  ULDC UR10, c[0x0][0x604] ;  /* 0x00018100000a7ab9 */ /* 0x000fe20000000800 */
[----:B------:R-:W-:Y:S01]  /*1cc0*/  FSETP.GEU.AND P5, PT, R27, -126, PT ;  /* 0xc2fc00001b00780b */ /* 0x000fe20003fae000 */
[--C-:B------:R-:W-:Y:S01]  /*1cd0*/  FFMA R31, R31, UR10, -R6.reuse ;  /* 0x0000000a1f1f7c23 */ /* 0x100fe20008000806 */
[----:B------:R-:W2:Y:S01]  /*1ce0*/  SHFL.BFLY PT, R4, R5, 0x2, 0x1f ;  /* 0x0c401f0005047f89 */ /* 0x000ea200000e0000 */
[----:B------:R-:W-:Y:S01]  /*1cf0*/  FSETP.GEU.AND P3, PT, R30, -126, PT ;  /* 0xc2fc00001e00780b */ /* 0x000fe20003f6e000 */
[----:B------:R-:W-:Y:S01]  /*1d00*/  ULDC UR10, c[0x0][0x604] ;  /* 0x00018100000a7ab9 */ /* 0x000fe20000000800 */
[----:B------:R-:W-:Y:S01]  /*1d10*/  FSETP.GEU.AND P6, PT, R26, -126, PT ;  /* 0xc2fc00001a00780b */ /* 0x000fe20003fce000 */
[--C-:B------:R-:W-:Y:S01]  /*1d20*/  FFMA R34, R34, UR10, -R6.reuse ;  /* 0x0000000a22227c23 */ /* 0x100fe20008000806 */
[----:B------:R-:W-:Y:S01]  /*1d30*/  ULDC UR10, c[0x0][0x604] ;  /* 0x00018100000a7ab9 */ /* 0x000fe20000000800 */
[----:B------:R-:W-:Y:S01]  /*1d40*/  FSETP.GEU.AND P2, PT, R31, -126, PT ;  /* 0xc2fc00001f00780b */ /* 0x000fe20003f4e000 */
[--C-:B------:R-:W-:Y:S01]  /*1d50*/  FFMA R35, R35, UR10, -R6.reuse ;  /* 0x0000000a23237c23 */ /* 0x100fe20008000806 */
[----:B------:R-:W-:Y:S01]  /*1d60*/  ULDC UR10, c[0x0][0x604] ;  /* 0x00018100000a7ab9 */ /* 0x000fe20000000800 */
[----:B------:R-:W-:Y:S01]  /*1d70*/  FSETP.GEU.AND P1, PT, R34, -126, PT ;  /* 0xc2fc00002200780b */ /* 0x000fe20003f2e000 */
[----:B------:R-:W-:Y:S01]  /*1d80*/  FFMA R38, R38, UR10, -R6 ;  /* 0x0000000a26267c23 */ /* 0x000fe20008000806 */
[----:B------:R-:W-:Y:S01]  /*1d90*/  @!P5 FMUL R27, R27, 0.5 ;  /* 0x3f0000001b1bd820 */ /* 0x000fe20000400000 */
[----:B------:R-:W-:-:S02]  /*1da0*/  ULDC UR10, c[0x0][0x604] ;  /* 0x00018100000a7ab9 */ /* 0x000fc40000000800 */
[----:B------:R-:W-:Y:S01]  /*1db0*/  @!P3 FMUL R30, R30, 0.5 ;  /* 0x3f0000001e1eb820 */ /* 0x000fe20000400000 */
[----:B------:R-:W3:Y:S01]  /*1dc0*/  MUFU.EX2 R8, R27 ;  /* 0x0000001b00087308 */ /* 0x000ee20000000800 */
[--C-:B------:R-:W-:Y:S01]  /*1dd0*/  FFMA R39, R39, UR10, -R6.reuse ;  /* 0x0000000a27277c23 */ /* 0x100fe20008000806 */
[----:B------:R-:W-:Y:S01]  /*1de0*/  ULDC UR10, c[0x0][0x604] ;  /* 0x00018100000a7ab9 */ /* 0x000fe20000000800 */
[----:B------:R-:W-:Y:S01]  /*1df0*/  @!P6 FMUL R26, R26, 0.5 ;  /* 0x3f0000001a1ae820 */ /* 0x000fe20000400000 */
[--C-:B------:R-:W-:Y:S01]  /*1e00*/  FFMA R42, R42, UR10, -R6.reuse ;  /* 0x0000000a2a2a7c23 */ /* 0x100fe20008000806 */
[----:B------:R-:W-:Y:S01]  /*1e10*/  @!P2 FMUL R31, R31, 0.5 ;  /* 0x3f0000001f1fa820 */ /* 0x000fe20000400000 */
[----:B------:R-:W-:Y:S01]  /*1e20*/  ULDC UR10, c[0x0][0x604] ;  /* 0x00018100000a7ab9 */ /* 0x000fe20000000800 */
[----:B------:R-:W-:Y:S01]  /*1e30*/  @!P1 FMUL R34, R34, 0.5 ;  /* 0x3f00000022229820 */ /* 0x000fe20000400000 */
[----:B------:R-:W4:Y:S01]  /*1e40*/  MUFU.EX2 R123, R30 ;  /* 0x0000001e007b7308 */ /* 0x000f220000000800 */
[----:B--2---:R-:W-:Y:S01]  /*1e50*/  FMNMX R4, R5, R4, !PT ;  /* 0x0000000405047209 */ /* 0x004fe20007800000 */
[----:B------:R-:W-:Y:S01]  /*1e60*/  FFMA R43, R43, UR10, -R6 ;  /* 0x0000000a2b2b7c23 */ /* 0x000fe20008000806 */
[----:B------:R-:W-:-:S02]  /*1e70*/  ULDC UR10, c[0x0][0x604] ;  /* 0x00018100000a7ab9 */ /* 0x000fc40000000800 */
[----:B------:R-:W-:Y:S01]  /*1e80*/  FSETP.NEU.AND P4, PT, R4, -INF , PT ;  /* 0xff8000000400780b */ /* 0x000fe20003f8d000 */
[--C-:B------:R-:W-:Y:S01]  /*1e90*/  FFMA R46, R46, UR10, -R6.reuse ;  /* 0x0000000a2e2e7c23 */ /* 0x100fe20008000806 */
[----:B------:R-:W-:Y:S01]  /*1ea0*/  ULDC UR10, c[0x0][0x604] ;  /* 0x00018100000a7ab9 */ /* 0x000fe20000000800 */
[----:B------:R-:W2:Y:S01]  /*1eb0*/  MUFU.EX2 R121, R26 ;  /* 0x0000001a00797308 */ /* 0x000ea20000000800 */
[----:B------:R-:W-:Y:S01]  /*1ec0*/  FSEL R5, R4, RZ, P4 ;  /* 0x000000ff04057208 */ /* 0x000fe20002000000 */
[----:B---3--:R-:W-:Y:S01]  /*1ed0*/  @!P5 FMUL R8, R8, R8 ;  /* 0x000000080808d220 */ /* 0x008fe20000400000 */
[----:B------:R-:W-:Y:S01]  /*1ee0*/  FSETP.GEU.AND P4, PT, R35, -126, PT ;  /* 0xc2fc00002300780b */ /* 0x000fe20003f8e000 */
[--C-:B------:R-:W-:Y:S01]  /*1ef0*/  FFMA R47, R47, UR10, -R6.reuse ;  /* 0x0000000a2f2f7c23 */ /* 0x100fe20008000806 */
[----:B------:R-:W-:Y:S01]  /*1f00*/  FSETP.GEU.AND P5, PT, R39, -126, PT ;  /* 0xc2fc00002700780b */ /* 0x000fe20003fae000 */
[----:B------:R-:W-:Y:S02]  /*1f10*/  ULDC UR10, c[0x0][0x604] ;  /* 0x00018100000a7ab9 */ /* 0x000fe40000000800 */
[----:B------:R-:W3:Y:S01]  /*1f20*/  MUFU.EX2 R10, R31 ;  /* 0x0000001f000a7308 */ /* 0x000ee20000000800 */
[----:B----4-:R-:W-:Y:S01]  /*1f30*/  @!P3 FMUL R123, R123, R123 ;  /* 0x0000007b7b7bb220 */ /* 0x010fe20000400000 */
[----:B------:R-:W-:Y:S01]  /*1f40*/  FSETP.GEU.AND P3, PT, R42, -126, PT ;  /* 0xc2fc00002a00780b */ /* 0x000fe20003f6e000 */
[----:B------:R-:W-:Y:S01]  /*1f50*/  FFMA R50, R50, UR10, -R6 ;  /* 0x0000000a32327c23 */ /* 0x000fe20008000806 */
[----:B------:R-:W-:-:S02]  /*1f60*/  ULDC UR10, c[0x0][0x604] ;  /* 0x00018100000a7ab9 */ /* 0x000fc40000000800 */
[--C-:B------:R-:W-:Y:S01]  /*1f70*/  FFMA R51, R51, UR10, -R6.reuse ;  /* 0x0000000a33337c23 */ /* 0x100fe20008000806 */
[----:B------:R-:W-:Y:S01]  /*1f80*/  ULDC UR10, c[0x0][0x604] ;  /* 0x00018100000a7ab9 */ /* 0x000fe20000000800 */
[----:B------:R-:W-:Y:S01]  /*1f90*/  @!P4 FMUL R35, R35, 0.5 ;  /* 0x3f0000002323c820 */ /* 0x000fe20000400000 */
[----:B------:R-:W4:Y:S01]  /*1fa0*/  MUFU.EX2 R133, R34 ;  /* 0x0000002200857308 */ /* 0x000f220000000800 */
[----:B------:R-:W-:Y:S01]  /*1fb0*/  @!P5 FMUL R39, R39, 0.5 ;  /* 0x3f0000002727d820 */ /* 0x000fe20000400000 */
[--C-:B------:R-:W-:Y:S01]  /*1fc0*/  FFMA R54, R54, UR10, -R6.reuse ;  /* 0x0000000a36367c23 */ /* 0x100fe20008000806 */
[----:B--2---:R-:W-:Y:S01]  /*1fd0*/  @!P6 FMUL R121, R121, R121 ;  /* 0x000000797979e220 */ /* 0x004fe20000400000 */
[----:B------:R-:W-:Y:S01]  /*1fe0*/  FSETP.GEU.AND P6, PT, R38, -126, PT ;  /* 0xc2fc00002600780b */ /* 0x000fe20003fce000 */
[----:B------:R-:W-:Y:S01]  /*1ff0*/  ULDC UR10, c[0x0][0x604] ;  /* 0x00018100000a7ab9 */ /* 0x000fe20000000800 */
[----:B------:R-:W-:Y:S01]  /*2000*/  @!P3 FMUL R42, R42, 0.5 ;  /* 0x3f0000002a2ab820 */ /* 0x000fe20000400000 */
[----:B------:R-:W-:Y:S01]  /*2010*/  FFMA R6, R55, UR10, -R6 ;  /* 0x0000000a37067c23 */ /* 0x000fe20008000806 */
[----:B------:R-:W2:Y:S01]  /*2020*/  MUFU.EX2 R12, R35 ;  /* 0x00000023000c7308 */ /* 0x000ea20000000800 */
[----:B---3--:R-:W-:Y:S01]  /*2030*/  @!P2 FMUL R10, R10, R10 ;  /* 0x0000000a0a0aa220 */ /* 0x008fe20000400000 */
[----:B------:R-:W-:Y:S01]  /*2040*/  FSETP.GEU.AND P2, PT, R43, -126, PT ;  /* 0xc2fc00002b00780b */ /* 0x000fe20003f4e000 */
[----:B------:R-:W-:-:S02]  /*2050*/  ULDC UR10, c[0x0][0x604] ;  /* 0x00018100000a7ab9 */ /* 0x000fc40000000800 */
[----:B------:R-:W-:Y:S01]  /*2060*/  FMUL R5, R5, UR10 ;  /* 0x0000000a05057c20 */ /* 0x000fe20008400000 */
[----:B------:R-:W-:Y:S02]  /*2070*/  ULDC UR10, c[0x0][0x604] ;  /* 0x00018100000a7ab9 */ /* 0x000fe40000000800 */
[----:B------:R-:W3:Y:S01]  /*2080*/  MUFU.EX2 R14, R39 ;  /* 0x00000027000e7308 */ /* 0x000ee20000000800 */
[----:B----4-:R-:W-:Y:S01]  /*2090*/  @!P1 FMUL R133, R133, R133 ;  /* 0x0000008585859220 */ /* 0x010fe20000400000 */
[----:B------:R-:W-:Y:S01]  /*20a0*/  FSETP.GEU.AND P1, PT, R46, -126, PT ;  /* 0xc2fc00002e00780b */ /* 0x000fe20003f2e000 */
[----:B------:R-:W-:Y:S01]  /*20b0*/  @!P6 FMUL R38, R38, 0.5 ;  /* 0x3f0000002626e820 */ /* 0x000fe20000400000 */
[--C-:B------:R-:W-:Y:S01]  /*20c0*/  FFMA R24, R24, UR10, -R5.reuse ;  /* 0x0000000a18187c23 */ /* 0x100fe20008000805 */
[----:B------:R-:W-:Y:S01]  /*20d0*/  ULDC UR10, c[0x0][0x604] ;  /* 0x00018100000a7ab9 */ /* 0x000fe20000000800 */
[--C-:B------:R-:W-:Y:S01]  /*20e0*/  FFMA R52, R52, UR11, -R5.reuse ;  /* 0x0000000b34347c23 */ /* 0x100fe20008000805 */
[----:B------:R-:W-:Y:S01]  /*20f0*/  @!P2 FMUL R43, R43, 0.5 ;  /* 0x3f0000002b2ba820 */ /* 0x000fe20000400000 */
[----:B------:R-:W4:Y:S01]  /*2100*/  MUFU.EX2 R42, R42 ;  /* 0x0000002a002a7308 */ /* 0x000f220000000800 */
[----:B--2---:R-:W-:Y:S01]  /*2110*/  @!P4 FMUL R12, R12, R12 ;  /* 0x0000000c0c0cc220 */ /* 0x004fe20000400000 */
[----:B------:R-:W-:Y:S01]  /*2120*/  FSETP.GEU.AND P4, PT, R47, -126, PT ;  /* 0xc2fc00002f00780b */ /* 0x000fe20003f8e000 */
[----:B------:R-:W-:Y:S01]  /*2130*/  FFMA R25, R25, UR10, -R5 ;  /* 0x0000000a19197c23 */ /* 0x000fe20008000805 */
[----:B------:R-:W-:-:S02]  /*2140*/  ULDC UR10, c[0x0][0x604] ;  /* 0x00018100000a7ab9 */ /* 0x000fc40000000800 */
[--C-:B------:R-:W-:Y:S01]  /*2150*/  FFMA R28, R28, UR10, -R5.reuse ;  /* 0x0000000a1c1c7c23 */ /* 0x100fe20008000805 */
[----:B------:R-:W-:Y:S01]  /*2160*/  @!P1 FMUL R46, R46, 0.5 ;  /* 0x3f0000002e2e9820 */ /* 0x000fe20000400000 */
[----:B------:R-:W2:Y:S01]  /*2170*/  MUFU.EX2 R135, R38 ;  /* 0x0000002600877308 */ /* 0x000ea20000000800 */
[----:B---3--:R-:W-:Y:S01]  /*2180*/  @!P5 FMUL R14, R14, R14 ;  /* 0x0000000e0e0ed220 */ /* 0x008fe20000400000 */
[----:B------:R-:W-:Y:S01]  /*2190*/  FSETP.GEU.AND P5, PT, R51, -126, PT ;  /* 0xc2fc00003300780b */ /* 0x000fe20003fae000 */
[----:B------:R-:W-:Y:S02]  /*21a0*/  ULDC UR10, c[0x0][0x604] ;  /* 0x00018100000a7ab9 */ /* 0x000fe40000000800 */
[--C-:B------:R-:W-:Y:S01]  /*21b0*/  FFMA R29, R29, UR10, -R5.reuse ;  /* 0x0000000a1d1d7c23 */ /* 0x100fe20008000805 */
[----:B------:R-:W-:Y:S01]  /*21c0*/  ULDC UR10, c[0x0][0x604] ;  /* 0x00018100000a7ab9 */ /* 0x000fe20000000800 */
[----:B------:R-:W-:Y:S01]  /*21d0*/  @!P4 FMUL R47, R47, 0.5 ;  /* 0x3f0000002f2fc820 */ /* 0x000fe20000400000 */
[----:B------:R-:W3:Y:S01]  /*21e0*/  MUFU.EX2 R129, R43 ;  /* 0x0000002b00817308 */ /* 0x000ee20000000800 */
[----:B----4-:R-:W-:Y:S01]  /*21f0*/  @!P3 FMUL R42, R42, R42 ;  /* 0x0000002a2a2ab220 */ /* 0x010fe20000400000 */
[----:B------:R-:W-:Y:S01]  /*2200*/  FSETP.GEU.AND P3, PT, R54, -126, PT ;  /* 0xc2fc00003600780b */ /* 0x000fe20003f6e000 */
[----:B------:R-:W-:Y:S01]  /*2210*/  FFMA R32, R32, UR10, -R5 ;  /* 0x0000000a20207c23 */ /* 0x000fe20008000805 */
[----:B------:R-:W-:-:S02]  /*2220*/  ULDC UR10, c[0x0][0x604] ;  /* 0x00018100000a7ab9 */ /* 0x000fc40000000800 */
[--C-:B------:R-:W-:Y:S01]  /*2230*/  FFMA R33, R33, UR10, -R5.reuse ;  /* 0x0000000a21217c23 */ /* 0x100fe20008000805 */
[----:B------:R-:W-:Y:S01]  /*2240*/  @!P5 FMUL R51, R51, 0.5 ;  /* 0x3f0000003333d820 */ /* 0x000fe20000400000 */
[----:B------:R-:W4:Y:S01]  /*2250*/  MUFU.EX2 R131, R47 ;  /* 0x0000002f00837308 */ /* 0x000f220000000800 */
[----:B--2---:R-:W-:Y:S01]  /*2260*/  @!P6 FMUL R135, R135, R135 ;  /* 0x000000878787e220 */ /* 0x004fe20000400000 */
[----:B------:R-:W-:Y:S01]  /*2270*/  FSETP.GEU.AND P6, PT, R50, -126, PT ;  /* 0xc2fc00003200780b */ /* 0x000fe20003fce000 */
[----:B------:R-:W-:Y:S02]  /*2280*/  ULDC UR10, c[0x0][0x604] ;  /* 0x00018100000a7ab9 */ /* 0x000fe40000000800 */
[--C-:B------:R-:W-:Y:S01]  /*2290*/  FFMA R36, R36, UR10, -R5.reuse ;  /* 0x0000000a24247c23 */ /* 0x100fe20008000805 */
[----:B------:R-:W-:Y:S01]  /*22a0*/  ULDC UR10, c[0x0][0x604] ;  /* 0x00018100000a7ab9 */ /* 0x000fe20000000800 */
[----:B------:R-:W-:Y:S01]  /*22b0*/  @!P3 FMUL R54, R54, 0.5 ;  /* 0x3f0000003636b820 */ /* 0x000fe20000400000 */
[----:B------:R-:W2:Y:S01]  /*22c0*/  MUFU.EX2 R125, R51 ;  /* 0x00000033007d7308 */ /* 0x000ea20000000800 */
[----:B---3--:R-:W-:Y:S01]  /*22d0*/  @!P2 FMUL R129, R129, R129 ;  /* 0x000000818181a220 */ /* 0x008fe20000400000 */
[----:B------:R-:W-:Y:S01]  /*22e0*/  FSETP.GEU.AND P2, PT, R6, -126, PT ;  /* 0xc2fc00000600780b */ /* 0x000fe20003f4e000 */
[----:B------:R-:W-:Y:S01]  /*22f0*/  FFMA R37, R37, UR10, -R5 ;  /* 0x0000000a25257c23 */ /* 0x000fe20008000805 */
[----:B------:R-:W-:Y:S01]  /*2300*/  ULDC UR10, c[0x0][0x604] ;  /* 0x00018100000a7ab9 */ /* 0x000fe20000000800 */
[----:B------:R-:W-:Y:S01]  /*2310*/  FADD R18, R8, R129 ;  /* 0x0000008108127221 */ /* 0x000fe20000000000 */
[--C-:B------:R-:W-:Y:S01]  /*2320*/  FFMA R40, R40, UR10, -R5.reuse ;  /* 0x0000000a28287c23 */ /* 0x100fe20008000805 */
[----:B------:R-:W-:Y:S01]  /*2330*/  @!P6 FMUL R50, R50, 0.5 ;  /* 0x3f0000003232e820 */ /* 0x000fe20000400000 */
[----:B------:R-:W3:Y:S01]  /*2340*/  MUFU.EX2 R46, R46 ;  /* 0x0000002e002e7308 */ /* 0x000ee20000000800 */
[----:B----4-:R-:W-:Y:S01]  /*2350*/  @!P4 FMUL R131, R131, R131 ;  /* 0x000000838383c220 */ /* 0x010fe20000400000 */
[----:B------:R-:W-:Y:S01]  /*2360*/  FSETP.GEU.AND P4, PT, R25, -126, PT ;  /* 0xc2fc00001900780b */ /* 0x000fe20003f8e000 */
[----:B------:R-:W-:Y:S01]  /*2370*/  ULDC UR10, c[0x0][0x604] ;  /* 0x00018100000a7ab9 */ /* 0x000fe20000000800 */
[----:B------:R-:W-:Y:S01]  /*2380*/  F2FP.F16.F32.PACK_AB R129, R129, R42 ;  /* 0x0000002a8181723e */ /* 0x000fe200000000ff */
[--C-:B------:R-:W-:Y:S01]  /*2390*/  FFMA R41, R41, UR10, -R5.reuse ;  /* 0x0000000a29297c23 */ /* 0x100fe20008000805 */
[----:B------:R-:W-:Y:S01]  /*23a0*/  ULDC UR10, c[0x0][0x604] ;  /* 0x00018100000a7ab9 */ /* 0x000fe20000000800 */
[----:B------:R-:W-:Y:S01]  /*23b0*/  @!P2 FMUL R6, R6, 0.5 ;  /* 0x3f0000000606a820 */ /* 0x000fe20000400000 */
[----:B------:R-:W4:Y:S01]  /*23c0*/  MUFU.EX2 R16, R54 ;  /* 0x0000003600107308 */ /* 0x000f220000000800 */
[----:B--2---:R-:W-:Y:S01]  /*23d0*/  @!P5 FMUL R125, R125, R125 ;  /* 0x0000007d7d7dd220 */ /* 0x004fe20000400000 */
[----:B------:R-:W-:Y:S01]  /*23e0*/  FSETP.GEU.AND P5, PT, R29, -126, PT ;  /* 0xc2fc00001d00780b */ /* 0x000fe20003fae000 */
[----:B------:R-:W-:Y:S01]  /*23f0*/  FFMA R49, R49, UR10, -R5 ;  /* 0x0000000a31317c23 */ /* 0x000fe20008000805 */
[----:B------:R-:W-:Y:S01]  /*2400*/  ULDC UR10, c[0x0][0x604] ;  /* 0x00018100000a7ab9 */ /* 0x000fe20000000800 */
[----:B------:R-:W-:Y:S01]  /*2410*/  FADD R21, R12, R125 ;  /* 0x0000007d0c157221 */ /* 0x000fe20000000000 */
[----:B------:R-:W-:Y:S01]  /*2420*/  FFMA R44, R44, UR10, -R5 ;  /* 0x0000000a2c2c7c23 */ /* 0x000fe20008000805 */
[----:B------:R-:W-:Y:S01]  /*2430*/  @!P4 FMUL R25, R25, 0.5 ;  /* 0x3f0000001919c820 */ /* 0x000fe20000400000 */
[----:B------:R2:W5:Y:S01]  /*2440*/  MUFU.EX2 R127, R6 ;  /* 0x00000006007f7308 */ /* 0x0005620000000800 */
[----:B---3--:R-:W-:Y:S01]  /*2450*/  @!P1 FMUL R46, R46, R46 ;  /* 0x0000002e2e2e9220 */ /* 0x008fe20000400000 */
[----:B------:R-:W-:Y:S01]  /*2460*/  FSETP.GEU.AND P1, PT, R24, -126, PT ;  /* 0xc2fc00001800780b */ /* 0x000fe20003f2e000 */
[----:B------:R-:W-:Y:S01]  /*2470*/  ULDC UR10, c[0x0][0x604] ;  /* 0x00018100000a7ab9 */ /* 0x000fe20000000800 */
[----:B------:R-:W-:Y:S01]  /*2480*/  FADD R20, R10, R131 ;  /* 0x000000830a147221 */ /* 0x000fe20000000000 */
[--C-:B------:R-:W-:Y:S01]  /*2490*/  FFMA R45, R45, UR10, -R5.reuse ;  /* 0x0000000a2d2d7c23 */ /* 0x100fe20008000805 */
[----:B------:R-:W-:Y:S01]  /*24a0*/  ULDC UR10, c[0x0][0x604] ;  /* 0x00018100000a7ab9 */ /* 0x000fe20000000800 */
[----:B------:R-:W-:Y:S01]  /*24b0*/  @!P5 FMUL R29, R29, 0.5 ;  /* 0x3f0000001d1dd820 */ /* 0x000fe20000400000 */
[----:B------:R-:W3:Y:S01]  /*24c0*/  MUFU.EX2 R25, R25 ;  /* 0x0000001900197308 */ /* 0x000ee20000000800 */
[----:B----4-:R-:W-:Y:S01]  /*24d0*/  @!P3 FMUL R16, R16, R16 ;  /* 0x000000101010b220 */ /* 0x010fe20000400000 */
[----:B------:R-:W-:Y:S01]  /*24e0*/  FSETP.GEU.AND P3, PT, R32, -126, PT ;  /* 0xc2fc00002000780b */ /* 0x000fe20003f6e000 */
[--C-:B------:R-:W-:Y:S01]  /*24f0*/  FFMA R48, R48, UR10, -R5.reuse ;  /* 0x0000000a30307c23 */ /* 0x100fe20008000805 */
[----:B------:R-:W-:Y:S01]  /*2500*/  ULDC UR10, c[0x0][0x604] ;  /* 0x00018100000a7ab9 */ /* 0x000fe20000000800 */
[----:B--2---:R-:W-:Y:S01]  /*2510*/  FADD R6, R121, R42 ;  /* 0x0000002a79067221 */ /* 0x004fe20000000000 */
[----:B------:R-:W-:Y:S01]  /*2520*/  FFMA R5, R53, UR10, -R5 ;  /* 0x0000000a35057c23 */ /* 0x000fe20008000805 */
[----:B------:R-:W-:Y:S01]  /*2530*/  @!P1 FMUL R24, R24, 0.5 ;  /* 0x3f00000018189820 */ /* 0x000fe20000400000 */
[----:B------:R-:W2:Y:S01]  /*2540*/  MUFU.EX2 R50, R50 ;  /* 0x0000003200327308 */ /* 0x000ea20000000800 */
[----:B-----5:R-:W-:Y:S01]  /*2550*/  @!P2 FMUL R127, R127, R127 ;  /* 0x0000007f7f7fa220 */ /* 0x020fe20000400000 */
[----:B------:R-:W-:Y:S01]  /*2560*/  FSETP.GEU.AND P2, PT, R33, -126, PT ;  /* 0xc2fc00002100780b */ /* 0x000fe20003f4e000 */
[----:B------:R-:W-:Y:S01]  /*2570*/  FADD R19, R123, R46 ;  /* 0x0000002e7b137221 */ /* 0x000fe20000000000 */
[----:B------:R-:W-:Y:S01]  /*2580*/  FADD R22, R135, R16 ;  /* 0x0000001087167221 */ /* 0x000fe20000000000 */
[----:B------:R-:W-:Y:S01]  /*2590*/  FADD R23, R14, R127 ;  /* 0x0000007f0e177221 */ /* 0x000fe20000000000 */
[----:B------:R-:W-:Y:S01]  /*25a0*/  F2FP.F16.F32.PACK_AB R121, R8, R121 ;  /* 0x000000790879723e */ /* 0x000fe200000000ff */
[----:B------:R-:W-:Y:S01]  /*25b0*/  @!P3 FMUL R32, R32, 0.5 ;  /* 0x3f0000002020b820 */ /* 0x000fe20000400000 */
[----:B------:R-:W4:Y:S01]  /*25c0*/  MUFU.EX2 R120, R24 ;  /* 0x0000001800787308 */ /* 0x000f220000000800 */
[----:B---3--:R-:W-:Y:S01]  /*25d0*/  @!P4 FMUL R25, R25, R25 ;  /* 0x000000191919c220 */ /* 0x008fe20000400000 */
[----:B------:R-:W-:Y:S01]  /*25e0*/  FSETP.GEU.AND P4, PT, R37, -126, PT ;  /* 0xc2fc00002500780b */ /* 0x000fe20003f8e000 */
[----:B------:R-:W-:Y:S01]  /*25f0*/  FADD R27, R19, R22 ;  /* 0x00000016131b7221 */ /* 0x000fe20000000000 */
[----:B------:R-:W-:Y:S01]  /*2600*/  FADD R22, R18, R21 ;  /* 0x0000001512167221 */ /* 0x000fe20000000000 */
[----:B------:R-:W-:Y:S01]  /*2610*/  FADD R23, R20, R23 ;  /* 0x0000001714177221 */ /* 0x000fe20000000000 */
[----:B------:R-:W-:Y:S01]  /*2620*/  F2FP.F16.F32.PACK_AB R123, R10, R123 ;  /* 0x0000007b0a7b723e */ /* 0x000fe200000000ff */
[----:B------:R-:W-:Y:S01]  /*2630*/  @!P2 FMUL R33, R33, 0.5 ;  /* 0x3f0000002121a820 */ /* 0x000fe20000400000 */
[----:B------:R-:W3:Y:S01]  /*2640*/  MUFU.EX2 R29, R29 ;  /* 0x0000001d001d7308 */ /* 0x000ee20000000800 */
[----:B--2---:R-:W-:Y:S01]  /*2650*/  @!P6 FMUL R50, R50, R50 ;  /* 0x000000323232e220 */ /* 0x004fe20000400000 */
[----:B------:R-:W-:Y:S01]  /*2660*/  FSETP.GEU.AND P6, PT, R28, -126, PT ;  /* 0xc2fc00001c00780b */ /* 0x000fe20003fce000 */
[----:B------:R-:W-:Y:S01]  /*2670*/  FADD R23, R22, R23 ;  /* 0x0000001716177221 */ /* 0x000fe20000000000 */
[----:B------:R-:W-:Y:S01]  /*2680*/  F2FP.F16.F32.PACK_AB R135, R14, R135 ;  /* 0x000000870e87723e */ /* 0x000fe200000000ff */
[----:B------:R-:W-:Y:S01]  /*2690*/  FADD R17, R133, R50 ;  /* 0x0000003285117221 */ /* 0x000fe20000000000 */
[----:B------:R-:W-:Y:S01]  /*26a0*/  F2FP.F16.F32.PACK_AB R133, R12, R133 ;  /* 0x000000850c85723e */ /* 0x000fe200000000ff */
[----:B------:R-:W-:Y:S01]  /*26b0*/  @!P4 FMUL R37, R37, 0.5 ;  /* 0x3f0000002525c820 */ /* 0x000fe20000400000 */
[----:B------:R-:W2:Y:S01]  /*26c0*/  MUFU.EX2 R132, R32 ;  /* 0x0000002000847308 */ /* 0x000ea20000000800 */
[----:B----4-:R-:W-:Y:S01]  /*26d0*/  @!P1 FMUL R120, R120, R120 ;  /* 0x0000007878789220 */ /* 0x010fe20000400000 */
[----:B------:R-:W-:Y:S01]  /*26e0*/  FSETP.GEU.AND P1, PT, R36, -126, PT ;  /* 0xc2fc00002400780b */ /* 0x000fe20003f2e000 */
[----:B------:R-:W-:Y:S01]  /*26f0*/  FADD R24, R6, R17 ;  /* 0x0000001106187221 */ /* 0x000fe20000000000 */
[----:B------:R-:W-:-:S02]  /*2700*/  F2FP.F16.F32.PACK_AB R131, R131, R46 ;  /* 0x0000002e8383723e */ /* 0x000fc400000000ff */
[----:B------:R-:W-:Y:S01]  /*2710*/  F2FP.F16.F32.PACK_AB R125, R125, R50 ;  /* 0x000000327d7d723e */ /* 0x000fe200000000ff */
[----:B------:R-:W-:Y:S01]  /*2720*/  @!P6 FMUL R28, R28, 0.5 ;  /* 0x3f0000001c1ce820 */ /* 0x000fe20000400000 */
[----:B------:R-:W4:Y:S01]  /*2730*/  MUFU.EX2 R33, R33 ;  /* 0x0000002100217308 */ /* 0x000f220000000800 */
[----:B---3--:R-:W-:Y:S01]  /*2740*/  @!P5 FMUL R29, R29, R29 ;  /* 0x0000001d1d1dd220 */ /* 0x008fe20000400000 */
[----:B------:R-:W-:Y:S01]  /*2750*/  FSETP.GEU.AND P5, PT, R41, -126, PT ;  /* 0xc2fc00002900780b */ /* 0x000fe20003fae000 */
[----:B------:R-:W-:-:S04]  /*2760*/  FADD R24, R24, R27 ;  /* 0x0000001b18187221 */ /* 0x000fc80000000000 */
[----:B------:R-:W-:Y:S01]  /*2770*/  @!P1 FMUL R36, R36, 0.5 ;  /* 0x3f00000024249820 */ /* 0x000fe20000400000 */
[----:B------:R-:W3:Y:S01]  /*2780*/  MUFU.EX2 R122, R28 ;  /* 0x0000001c007a7308 */ /* 0x000ee20000000800 */
[----:B--2---:R-:W-:Y:S01]  /*2790*/  @!P3 FMUL R132, R132, R132 ;  /* 0x000000848484b220 */ /* 0x004fe20000400000 */
[----:B------:R-:W-:-:S05]  /*27a0*/  FSETP.GEU.AND P3, PT, R49, -126, PT ;  /* 0xc2fc00003100780b */ /* 0x000fca0003f6e000 */
[----:B------:R-:W-:Y:S01]  /*27b0*/  @!P5 FMUL R41, R41, 0.5 ;  /* 0x3f0000002929d820 */ /* 0x000fe20000400000 */
[----:B------:R-:W2:Y:S01]  /*27c0*/  MUFU.EX2 R134, R36 ;  /* 0x0000002400867308 */ /* 0x000ea20000000800 */
[----:B----4-:R-:W-:Y:S01]  /*27d0*/  @!P2 FMUL R33, R33, R33 ;  /* 0x000000212121a220 */ /* 0x010fe20000400000 */
[----:B------:R-:W-:-:S05]  /*27e0*/  FSETP.GEU.AND P2, PT, R44, -126, PT ;  /* 0xc2fc00002c00780b */ /* 0x000fca0003f4e000 */
[----:B------:R-:W-:Y:S01]  /*27f0*/  @!P3 FMUL R49, R49, 0.5 ;  /* 0x3f0000003131b820 */ /* 0x000fe20000400000 */
[----:B------:R-:W4:Y:S01]  /*2800*/  MUFU.EX2 R37, R37 ;  /* 0x0000002500257308 */ /* 0x000f220000000800 */
[----:B---3--:R-:W-:Y:S01]  /*2810*/  @!P6 FMUL R122, R122, R122 ;  /* 0x0000007a7a7ae220 */ /* 0x008fe20000400000 */
[----:B------:R-:W-:-:S05]  /*2820*/  FSETP.GEU.AND P6, PT, R40, -126, PT ;  /* 0xc2fc00002800780b */ /* 0x000fca0003fce000 */
        /* <DEDUP_REMOVED lines=11> */
[----:B------:R-:W-:-:S03]  /*28e0*/  FSETP.GEU.AND P5, PT, R52, -126, PT ;  /* 0xc2fc00003400780b */ /* 0x000fc60003fae000 */
[----:B------:R-:W-:Y:S02]  /*28f0*/  FADD R6, R25, R128 ;  /* 0x0000008019067221 */ /* 0x000fe40000000000 */
[----:B------:R-:W-:Y:S01]  /*2900*/  @!P4 FMUL R48, R48, 0.5 ;  /* 0x3f0000003030c820 */ /* 0x000fe20000400000 */
[----:B------:R-:W3:Y:S01]  /*2910*/  MUFU.EX2 R11, R44 ;  /* 0x0000002c000b7308 */ /* 0x000ee20000000800 */
[----:B--2---:R-:W-:Y:S01]  /*2920*/  @!P3 FMUL R124, R124, R124 ;  /* 0x0000007c7c7cb220 */ /* 0x004fe20000400000 */
[----:B------:R-:W-:-:S03]  /*2930*/  FSETP.GEU.AND P3, PT, R5, -126, PT ;  /* 0xc2fc00000500780b */ /* 0x000fc60003f6e000 */
[----:B------:R-:W-:Y:S02]  /*2940*/  FADD R17, R33, R124 ;  /* 0x0000007c21117221 */ /* 0x000fe40000000000 */
[----:B------:R-:W-:Y:S01]  /*2950*/  @!P5 FMUL R52, R52, 0.5 ;  /* 0x3f0000003434d820 */ /* 0x000fe20000400000 */
[----:B------:R-:W2:Y:S01]  /*2960*/  MUFU.EX2 R130, R45 ;  /* 0x0000002d00827308 */ /* 0x000ea20000000800 */
[----:B----4-:R-:W-:Y:S01]  /*2970*/  @!P6 FMUL R9, R9, R9 ;  /* 0x000000090909e220 */ /* 0x010fe20000400000 */
[----:B------:R-:W-:-:S04]  /*2980*/  FADD R21, R6, R17 ;  /* 0x0000001106157221 */ /* 0x000fc80000000000 */
[----:B------:R-:W-:Y:S01]  /*2990*/  F2FP.F16.F32.PACK_AB R128, R128, R9 ;  /* 0x000000098080723e */ /* 0x000fe200000000ff */
[----:B------:R-:W-:Y:S01]  /*29a0*/  @!P3 FMUL R5, R5, 0.5 ;  /* 0x3f0000000505b820 */ /* 0x000fe20000400000 */
[----:B------:R-:W4:Y:S01]  /*29b0*/  MUFU.EX2 R13, R48 ;  /* 0x00000030000d7308 */ /* 0x000f220000000800 */
[----:B---3--:R-:W-:-:S04]  /*29c0*/  @!P2 FMUL R11, R11, R11 ;  /* 0x0000000b0b0ba220 */ /* 0x008fc80000400000 */
[----:B------:R-:W-:Y:S01]  /*29d0*/  FADD R6, R122, R11 ;  /* 0x0000000b7a067221 */ /* 0x000fe20000000000 */
[----:B------:R-:W-:Y:S02]  /*29e0*/  F2FP.F16.F32.PACK_AB R122, R29, R122 ;  /* 0x0000007a1d7a723e */ /* 0x000fe400000000ff */
[----:B------:R-:W3:Y:S01]  /*29f0*/  MUFU.EX2 R15, R52 ;  /* 0x00000034000f7308 */ /* 0x000ee20000000800 */
[----:B--2---:R-:W-:-:S04]  /*2a00*/  @!P1 FMUL R130, R130, R130 ;  /* 0x0000008282829220 */ /* 0x004fc80000400000 */
[----:B------:R-:W-:Y:S01]  /*2a10*/  FADD R17, R29, R130 ;  /* 0x000000821d117221 */ /* 0x000fe20000000000 */
[----:B------:R-:W-:Y:S02]  /*2a20*/  F2FP.F16.F32.PACK_AB R130, R130, R11 ;  /* 0x0000000b8282723e */ /* 0x000fe400000000ff */
[----:B------:R2:W5:Y:S01]  /*2a30*/  MUFU.EX2 R126, R5 ;  /* 0x00000005007e7308 */ /* 0x0005620000000800 */
[----:B----4-:R-:W-:-:S04]  /*2a40*/  @!P4 FMUL R13, R13, R13 ;  /* 0x0000000d0d0dc220 */ /* 0x010fc80000400000 */
[----:B------:R-:W-:Y:S01]  /*2a50*/  FADD R18, R132, R13 ;  /* 0x0000000d84127221 */ /* 0x000fe20000000000 */
[----:B------:R-:W-:Y:S02]  /*2a60*/  F2FP.F16.F32.PACK_AB R132, R33, R132 ;  /* 0x000000842184723e */ /* 0x000fe400000000ff */
[----:B------:R-:W-:Y:S01]  /*2a70*/  F2FP.F16.F32.PACK_AB R124, R124, R13 ;  /* 0x0000000d7c7c723e */ /* 0x000fe200000000ff */
[----:B---3--:R-:W-:Y:S01]  /*2a80*/  @!P5 FMUL R15, R15, R15 ;  /* 0x0000000f0f0fd220 */ /* 0x008fe20000400000 */
[----:B--2---:R-:W-:Y:S01]  /*2a90*/  FADD R5, R120, R9 ;  /* 0x0000000978057221 */ /* 0x004fe20000000000 */
[----:B------:R-:W-:Y:S02]  /*2aa0*/  F2FP.F16.F32.PACK_AB R120, R25, R120 ;  /* 0x000000781978723e */ /* 0x000fe400000000ff */
[----:B------:R-:W-:Y:S01]  /*2ab0*/  FADD R19, R134, R15 ;  /* 0x0000000f86137221 */ /* 0x000fe20000000000 */
[----:B------:R-:W-:Y:S01]  /*2ac0*/  FADD R5, R5, R18 ;  /* 0x0000001205057221 */ /* 0x000fe20000000000 */
[----:B------:R-:W-:Y:S01]  /*2ad0*/  F2FP.F16.F32.PACK_AB R134, R37, R134 ;  /* 0x000000862586723e */ /* 0x000fe200000000ff */
[----:B-----5:R-:W-:Y:S01]  /*2ae0*/  @!P3 FMUL R126, R126, R126 ;  /* 0x0000007e7e7eb220 */ /* 0x020fe20000400000 */
[----:B------:R-:W-:-:S03]  /*2af0*/  FADD R6, R6, R19 ;  /* 0x0000001306067221 */ /* 0x000fc60000000000 */
[----:B------:R-:W-:Y:S01]  /*2b00*/  FADD R20, R37, R126 ;  /* 0x0000007e25147221 */ /* 0x000fe20000000000 */
[----:B------:R-:W-:Y:S01]  /*2b10*/  FADD R6, R5, R6 ;  /* 0x0000000605067221 */ /* 0x000fe20000000000 */
[----:B------:R-:W-:Y:S01]  /*2b20*/  FADD R5, R24, R23 ;  /* 0x0000001718057221 */ /* 0x000fe20000000000 */
[----:B------:R-:W-:Y:S01]  /*2b30*/  F2FP.F16.F32.PACK_AB R126, R126, R15 ;  /* 0x0000000f7e7e723e */ /* 0x000fe200000000ff */
[----:B------:R-:W-:Y:S01]  /*2b40*/  FADD R20, R17, R20 ;  /* 0x0000001411147221 */ /* 0x000fe20000000000 */
[----:B------:R-:W-:-:S03]  /*2b50*/  MOV R17, UR31 ;  /* 0x0000001f00117c02 */ /* 0x000fc60008000f00 */
[----:B------:R-:W-:Y:S01]  /*2b60*/  FADD R21, R21, R20 ;  /* 0x0000001415157221 */ /* 0x000fe20000000000 */
[----:B------:R2:W-:Y:S03]  /*2b70*/  SYNCS.ARRIVE.TRANS64.A1T0 RZ, [R17+UR30], RZ ;  /* 0x000000ff11ff79a7 */ /* 0x0005e6000810001e */
[----:B------:R-:W-:Y:S01]  /*2b80*/  FADD R6, R6, R21 ;  /* 0x0000001506067221 */ /* 0x000fe20000000000 */
[----:B------:R-:W-:Y:S06]  /*2b90*/  @!P0 BRA `(.L_x_19) ;  /* 0x0000000000048947 */ /* 0x000fec0003800000 */
[----:B-1----:R-:W-:Y:S01]  /*2ba0*/  BPT.TRAP 0x1 ;  /* 0x000000040000795c */ /* 0x002fe20000300000 */
.L_x_19:
[----:B------:R-:W3:Y:S01]  /*2bb0*/  SYNCS.PHASECHK.TRANS64.TRYWAIT P1, [UR36+0x2a008], R7 ;  /* 0x02a00807ff0075a7 */ /* 0x000ee20008020164 */
[----:B------:R-:W-:Y:S01]  /*2bc0*/  ULOP3.LUT UR38, UR38, 0x2000000, URZ, 0xfc, !UPT ;  /* 0x0200000026267892 */ /* 0x000fe2000f8efc3f */
[----:B---3--:R-:W-:Y:S11]  /*2bd0*/  @!P1 BRA `(.L_x_20) ;  /* 0x0000008000209947 */ /* 0x008ff60003800000 */
.L_x_112:
[----:B------:R-:W-:Y:S01]  /*2be0*/  UIADD3 UR10, UR38, 0x600, URZ ;  /* 0x00000600260a7890 */ /* 0x000fe2000fffe03f */
[----:B------:R-:W-:Y:S01]  /*2bf0*/  WARPGROUP.ARRIVE ;  /* 0x00000000000079c5 */ /* 0x000fe20000000000 */
[----:B------:R-:W-:Y:S01]  /*2c00*/  UMOV UR11, 0x40000040 ;  /* 0x40000040000b7882 */ /* 0x000fe20000000000 */
[----:B------:R-:W-:-:S06]  /*2c10*/  F2FP.F16.F32.PACK_AB R127, R127, R16 ;  /* 0x000000107f7f723e */ /* 0x000fcc00000000ff */
[----:B------:R-:W-:Y:S01]  /*2c20*/  HGMMA.64x192x16.F32 R24, R120, gdesc[UR8].tnspB, RZ, !UPT, gsb0 ;  /* 0x42e0000878187df0 */ /* 0x000fe2000c0008ff */
[----:B------:R-:W-:Y:S01]  /*2c30*/  UIADD3 UR10, UR38, 0x680, URZ ;  /* 0x00000680260a7890 */ /* 0x000fe2000fffe03f */
[----:B------:R-:W-:Y:S01]  /*2c40*/  UMOV UR11, 0x40000040 ;  /* 0x40000040000b7882 */ /* 0x000fe20000000000 */
[----:B------:R-:W-:Y:S02]  /*2c50*/  WARPGROUP.DEPBAR.LE gsb0, 0x0 ;  /* 0x00008000000079c5 */ /* 0x000fe40000010000 */
[----:B------:R-:W-:-:S15]  /*2c60*/  WARPGROUP.ARRIVE ;  /* 0x00000000000079c5 */ /* 0x000fde0000000000 */
[----:B------:R-:W-:Y:S01]  /*2c70*/  HGMMA.64x192x16.F32 R24, R132, gdesc[UR8].tnspB, R24, gsb0 ;  /* 0x42e0000884187df0 */ /* 0x000fe20008000818 */
        /* <DEDUP_REMOVED lines=9> */
[----:B------:R-:W-:Y:S03]  /*2d10*/  HGMMA.64x192x16.F32 R24, R124, gdesc[UR8].tnspB, R24, gsb0 ;  /* 0x42e000087c187df0 */ /* 0x000fe60008000818 */
[----:B------:R-:W-:Y:S02]  /*2d20*/  WARPGROUP.DEPBAR.LE gsb0, 0x0 ;  /* 0x00008000000079c5 */ /* 0x000fe40000010000 */
[----:B------:R-:W-:Y:S05]  /*2d30*/  @!P0 BRA `(.L_x_21) ;  /* 0x0000000000048947 */ /* 0x000fea0003800000 */
[----:B-1----:R-:W-:Y:S01]  /*2d40*/  BPT.TRAP 0x1 ;  /* 0x000000040000795c */ /* 0x002fe20000300000 */
.L_x_21:
[----:B------:R-:W-:Y:S01]  /*2d50*/  UISETP.GT.U32.AND UP0, UPT, UR4, 0x1, UPT ;  /* 0x000000010400788c */ /* 0x000fe2000bf04070 */
[----:B---3--:R-:W-:Y:S01]  /*2d60*/  MOV R7, RZ ;  /* 0x000000ff00077202 */ /* 0x008fe20000000f00 */
[----:B------:R-:W-:-:S04]  /*2d70*/  UIADD3 UR10, UR36, 0x2a028, URZ ;  /* 0x0002a028240a7890 */ /* 0x000fc8000fffe03f */
[----:B------:R-:W-:Y:S01]  /*2d80*/  PLOP3.LUT P1, PT, PT, PT, UP0, 0x80, 0x0 ;  /* 0x000000000000781c */ /* 0x000fe20003f2f008 */
[----:B------:R-:W-:-:S09]  /*2d90*/  UPRMT UR10, URZ, 0x654, UR10 ;  /* 0x000006543f0a7896 */ /* 0x000fd2000800000a */
[----:B------:R-:W-:Y:S03]  /*2da0*/  SYNCS.ARRIVE.TRANS64.RED.A1T0 RZ, [UR10], RZ ;  /* 0x000000ffffff79a7 */ /* 0x000fe6000810040a */
[----:B------:R-:W-:Y:S05]  /*2db0*/  @P1 BRA `(.L_x_22) ;  /* 0x0000000000041947 */ /* 0x000fea0003800000 */
[----:B-1----:R-:W-:Y:S01]  /*2dc0*/  BPT.TRAP 0x1 ;  /* 0x000000040000795c */ /* 0x002fe20000300000 */
.L_x_22:
[C---:B------:R-:W-:Y:S01]  /*2dd0*/  ISETP.GE.AND P2, PT, R2.reuse, 0x81, PT ;  /* 0x000000810200780c */ /* 0x040fe20003f46270 */
[----:B------:R-:W-:Y:S01]  /*2de0*/  UMOV UR39, 0x1 ;  /* 0x0000000100277882 */ /* 0x000fe20000000000 */
[----:B------:R-:W-:Y:S01]  /*2df0*/  IADD3 R8, R2, 0x3f, RZ ;  /* 0x0000003f02087810 */ /* 0x000fe20007ffe0ff */
[----:B------:R-:W-:Y:S01]  /*2e00*/  UMOV UR4, 0x2 ;  /* 0x0000000200047882 */ /* 0x000fe20000000000 */
[----:B------:R-:W-:Y:S02]  /*2e10*/  IADD3 R0, R0, 0x40, RZ ;  /* 0x0000004000007810 */ /* 0x000fe40007ffe0ff */
[----:B------:R-:W-:-:S04]  /*2e20*/  SHF.R.S32.HI R9, RZ, 0x1f, R8 ;  /* 0x0000001fff097819 */ /* 0x000fc80000011408 */
[----:B------:R-:W-:-:S04]  /*2e30*/  LEA.HI R9, R9, R8, RZ, 0x6 ;  /* 0x0000000809097211 */ /* 0x000fc800078f30ff */
[----:B------:R-:W-:Y:S01]  /*2e40*/  LEA.HI.SX32 R2, R9, 0xffffffff, 0x1a ;  /* 0xffffffff09027811 */ /* 0x000fe200078fd2ff */
[----:B------:R-:W-:Y:S06]  /*2e50*/  @!P2 BRA `(.L_x_23) ;  /* 0x0000001c00eca947 */ /* 0x000fec0003800000 */
[----:B------:R-:W-:Y:S01]  /*2e60*/  MOV R11, R4 ;  /* 0x00000004000b7202 */ /* 0x000fe20000000f00 */
[----:B------:R-:W-:Y:S01]  /*2e70*/  UMOV UR4, 0x2 ;  /* 0x0000000200047882 */ /* 0x000fe20000000000 */
[----:B------:R-:W-:Y:S01]  /*2e80*/  MOV R9, R3 ;  /* 0x0000000300097202 */ /* 0x000fe20000000f00 */
[----:B------:R-:W-:Y:S01]  /*2e90*/  UMOV UR39, 0x1 ;  /* 0x0000000100277882 */ /* 0x000fe20000000000 */
[----:B------:R-:W-:Y:S01]  /*2ea0*/  MOV R7, RZ ;  /* 0x000000ff00077202 */ /* 0x000fe20000000f00 */
[----:B------:R-:W-:-:S06]  /*2eb0*/  ULDC UR60, c[0x0][0x604] ;  /* 0x00018100003c7ab9 */ /* 0x000fcc0000000800 */
.L_x_34:
[----:B------:R-:W-:-:S13]  /*2ec0*/  PLOP3.LUT P3, PT, PT, PT, UP1, 0x80, 0x0 ;  /* 0x000000000000781c */ /* 0x000fda0003f6f018 */
[----:B------:R-:W-:Y:S05]  /*2ed0*/  @!P3 BRA `(.L_x_24) ;  /* 0x000000000004b947 */ /* 0x000fea0003800000 */
[----:B-1----:R-:W-:Y:S01]  /*2ee0*/  BPT.TRAP 0x1 ;  /* 0x000000040000795c */ /* 0x002fe20000300000 */
.L_x_24:
[----:B------:R-:W-:Y:S01]  /*2ef0*/  ULEA UR10, UR4, UR36, 0x3 ;  /* 0x00000024040a7291 */ /* 0x000fe2000f8e183f */
[----:B------:R-:W-:-:S08]  /*2f00*/  SHF.L.U32 R3, R7, 0x1f, RZ ;  /* 0x0000001f07037819 */ /* 0x000fd000000006ff */
[----:B------:R-:W3:Y:S02]  /*2f10*/  SYNCS.PHASECHK.TRANS64.TRYWAIT P2, [UR10+0x2a000], R3 ;  /* 0x02a00003ff0075a7 */ /* 0x000ee4000804014a */
[----:B---3--:R-:W-:Y:S05]  /*2f20*/  @!P2 BRA `(.L_x_25) ;  /* 0x0000007c0064a947 */ /* 0x008fea0003800000 */
.L_x_113:
[----:B------:R-:W-:Y:S01]  /*2f30*/  UIMAD UR54, UR4, 0x600, UR6 ;  /* 0x00000600043678a4 */ /* 0x000fe2000f8e0206 */
[----:B------:R-:W-:Y:S01]  /*2f40*/  WARPGROUP.ARRIVE ;  /* 0x00000000000079c5 */ /* 0x000fe20000000000 */
[----:B------:R-:W-:Y:S01]  /*2f50*/  UMOV UR55, 0x40000040 ;  /* 0x4000004000377882 */ /* 0x000fe20000000000 */
[----:B------:R-:W-:Y:S01]  /*2f60*/  UMOV UR51, 0x40000040 ;  /* 0x4000004000337882 */ /* 0x000fe20000000000 */
[----:B------:R-:W-:Y:S02]  /*2f70*/  UIADD3 UR50, UR54, 0x2, URZ ;  /* 0x0000000236327890 */ /* 0x000fe4000fffe03f */
[----:B------:R-:W-:Y:S01]  /*2f80*/  UIADD3 UR46, UR54, 0x4, URZ ;  /* 0x00000004362e7890 */ /* 0x000fe2000fffe03f */
[----:B------:R-:W-:Y:S02]  /*2f90*/  UMOV UR47, 0x40000040 ;  /* 0x40000040002f7882 */ /* 0x000fe40000000000 */
[----:B------:R-:W-:Y:S01]  /*2fa0*/  HGMMA.64x64x16.F32 R120, gdesc[UR52], RZ, !UPT, gsb0 ;  /* 0x00e00000347879f0 */ /* 0x000fe2000c0008ff */
[----:B------:R-:W-:Y:S01]  /*2fb0*/  UIADD3 UR42, UR54, 0x6, URZ ;  /* 0x00000006362a7890 */ /* 0x000fe2000fffe03f */
[----:B------:R-:W-:Y:S01]  /*2fc0*/  UMOV UR43, 0x40000040 ;  /* 0x40000040002b7882 */ /* 0x000fe20000000000 */
        /* <DEDUP_REMOVED lines=16> */
[----:B------:R-:W-:-:S04]  /*30d0*/  UIADD3 UR4, UR4, 0x1, URZ ;  /* 0x0000000104047890 */ /* 0x000fc8000fffe03f */
[----:B------:R-:W-:Y:S01]  /*30e0*/  UISETP.NE.AND UP0, UPT, UR4, 0x5, UPT ;  /* 0x000000050400788c */ /* 0x000fe2000bf05270 */
        /* <DEDUP_REMOVED lines=30> */
[----:B------:R-:W-:Y:S02]  /*32d0*/  USEL UR10, URZ, 0x1, UP0 ;  /* 0x000000013f0a7887 */ /* 0x000fe40008000000 */
[----:B------:R-:W-:-:S04]  /*32e0*/  USEL UR11, UR4, URZ, UP0 ;  /* 0x0000003f040b7287 */ /* 0x000fc80008000000 */
[----:B------:R-:W-:Y:S01]  /*32f0*/  LOP3.LUT R7, R7, UR10, RZ, 0x3c, !PT ;  /* 0x0000000a07077c12 */ /* 0x000fe2000f8e3cff */
[----:B------:R-:W-:Y:S02]  /*3300*/  WARPGROUP.DEPBAR.LE gsb0, 0x0 ;  /* 0x00008000000079c5 */ /* 0x000fe40000010000 */
[----:B------:R-:W-:-:S06]  /*3310*/  WARPGROUP.ARRIVE ;  /* 0x00000000000079c5 */ /* 0x000fcc0000000000 */
[----:B------:R-:W-:Y:S03]  /*3320*/  HGMMA.64x64x16.F32 R120, gdesc[UR56], R120, gsb0 ;  /* 0x00e00000387879f0 */ /* 0x000fe60008000878 */
[----:B------:R-:W-:Y:S02]  /*3330*/  WARPGROUP.DEPBAR.LE gsb0, 0x0 ;  /* 0x00008000000079c5 */ /* 0x000fe40000010000 */
[----:B------:R-:W-:Y:S05]  /*3340*/  @!P3 BRA `(.L_x_26) ;  /* 0x000000000004b947 */ /* 0x000fea0003800000 */
[----:B-1----:R-:W-:Y:S01]  /*3350*/  BPT.TRAP 0x1 ;  /* 0x000000040000795c */ /* 0x002fe20000300000 */
.L_x_26:
[----:B---3--:R-:W-:Y:S01]  /*3360*/  FMNMX R4, R120, R11, !PT ;  /* 0x0000000b78047209 */ /* 0x008fe20007800000 */
[----:B------:R-:W-:-:S03]  /*3370*/  ULEA UR4, UR11, UR36, 0x3 ;  /* 0x000000240b047291 */ /* 0x000fc6000f8e183f */
[----:B------:R-:W-:-:S04]  /*3380*/  FMNMX R3, R121, R4, !PT ;  /* 0x0000000479037209 */ /* 0x000fc80007800000 */
        /* <DEDUP_REMOVED lines=13> */
[----:B------:R-:W-:-:S05]  /*3460*/  FMNMX R3, R149, R4, !PT ;  /* 0x0000000495037209 */ /* 0x000fca0007800000 */
[----:B------:R-:W3:Y:S02]  /*3470*/  SHFL.BFLY PT, R4, R3, 0x1, 0x1f ;  /* 0x0c201f0003047f89 */ /* 0x000ee400000e0000 */
[----:B---3--:R-:W-:Y:S02]  /*3480*/  FMNMX R8, R3, R4, !PT ;  /* 0x0000000403087209 */ /* 0x008fe40007800000 */
[----:B------:R-:W-:-:S03]  /*3490*/  FMNMX R4, R122, R9, !PT ;  /* 0x000000097a047209 */ /* 0x000fc60007800000 */
[----:B------:R-:W3:Y:S01]  /*34a0*/  SHFL.BFLY PT, R13, R8, 0x2, 0x1f ;  /* 0x0c401f00080d7f89 */ /* 0x000ee200000e0000 */
[----:B------:R-:W-:-:S04]  /*34b0*/  FMNMX R15, R123, R4, !PT ;  /* 0x000000047b0f7209 */ /* 0x000fc80007800000 */
[----:B------:R-:W-:-:S04]  /*34c0*/  FMNMX R4, R126, R15, !PT ;  /* 0x0000000f7e047209 */ /* 0x000fc80007800000 */
[----:B------:R-:W-:-:S04]  /*34d0*/  FMNMX R15, R127, R4, !PT ;  /* 0x000000047f0f7209 */ /* 0x000fc80007800000 */
[----:B------:R-:W-:Y:S02]  /*34e0*/  FMNMX R10, R130, R15, !PT ;  /* 0x0000000f820a7209 */ /* 0x000fe40007800000 */
[----:B---3--:R-:W-:Y:S02]  /*34f0*/  FMNMX R4, R8, R13, !PT ;  /* 0x0000000d08047209 */ /* 0x008fe40007800000 */
[----:B------:R-:W-:Y:S02]  /*3500*/  FMNMX R13, R131, R10, !PT ;  /* 0x0000000a830d7209 */ /* 0x000fe40007800000 */
[----:B------:R-:W-:Y:S02]  /*3510*/  FSETP.NEU.AND P2, PT, R4, -INF , PT ;  /* 0xff8000000400780b */ /* 0x000fe40003f4d000 */
[----:B------:R-:W-:Y:S02]  /*3520*/  FMNMX R14, R134, R13, !PT ;  /* 0x0000000d860e7209 */ /* 0x000fe40007800000 */
[----:B------:R-:W-:-:S02]  /*3530*/  FSEL R10, R4, RZ, P2 ;  /* 0x000000ff040a7208 */ /* 0x000fc40001000000 */
[----:B------:R-:W-:-:S03]  /*3540*/  FMNMX R3, R135, R14, !PT ;  /* 0x0000000e87037209 */ /* 0x000fc60007800000 */
[----:B------:R-:W-:Y:S01]  /*3550*/  FMUL R12, R10, UR60 ;  /* 0x0000003c0a0c7c20 */ /* 0x000fe20008400000 */
[----:B------:R-:W-:Y:S01]  /*3560*/  FMNMX R8, R138, R3, !PT ;  /* 0x000000038a087209 */ /* 0x000fe20007800000 */
[----:B------:R-:W-:Y:S02]  /*3570*/  FADD R10, -R10, R11 ;  /* 0x0000000b0a0a7221 */ /* 0x000fe40000000100 */
[--C-:B------:R-:W-:Y:S01]  /*3580*/  FFMA R120, R120, UR60, -R12.reuse ;  /* 0x0000003c78787c23 */ /* 0x100fe2000800080c */
[--C-:B------:R-:W-:Y:S01]  /*3590*/  FFMA R13, R121, UR60, -R12.reuse ;  /* 0x0000003c790d7c23 */ /* 0x100fe2000800080c */
[----:B------:R-:W-:Y:S01]  /*35a0*/  FMNMX R3, R139, R8, !PT ;  /* 0x000000088b037209 */ /* 0x000fe20007800000 */
[--C-:B------:R-:W-:Y:S01]  /*35b0*/  FFMA R125, R125, UR60, -R12.reuse ;  /* 0x0000003c7d7d7c23 */ /* 0x100fe2000800080c */
[--C-:B------:R-:W-:Y:S01]  /*35c0*/  FFMA R128, R128, UR60, -R12.reuse ;  /* 0x0000003c80807c23 */ /* 0x100fe2000800080c */
[----:B------:R-:W-:Y:S01]  /*35d0*/  FSETP.GEU.AND P5, PT, R120, -126, PT ;  /* 0xc2fc00007800780b */ /* 0x000fe20003fae000 */
[--C-:B------:R-:W-:Y:S01]  /*35e0*/  FFMA R129, R129, UR60, -R12.reuse ;  /* 0x0000003c81817c23 */ /* 0x100fe2000800080c */
[----:B------:R-:W-:Y:S01]  /*35f0*/  FSETP.GEU.AND P3, PT, R13, -126, PT ;  /* 0xc2fc00000d00780b */ /* 0x000fe20003f6e000 */
[--C-:B------:R-:W-:Y:S01]  /*3600*/  FFMA R133, R133, UR60, -R12.reuse ;  /* 0x0000003c85857c23 */ /* 0x100fe2000800080c */
[----:B------:R-:W-:Y:S01]  /*3610*/  FMNMX R8, R142, R3, !PT ;  /* 0x000000038e087209 */ /* 0x000fe20007800000 */
        /* <DEDUP_REMOVED lines=8> */
[----:B------:R-:W-:Y:S01]  /*36a0*/  @!P5 FMUL R120, R120, 0.5 ;  /* 0x3f0000007878d820 */ /* 0x000fe20000400000 */
[----:B------:R-:W-:Y:S01]  /*36b0*/  FSETP.GEU.AND P2, PT, R8, -126, PT ;  /* 0xc2fc00000800780b */ /* 0x000fe20003f4e000 */
[----:B------:R-:W-:Y:S01]  /*36c0*/  @!P3 FMUL R13, R13, 0.5 ;  /* 0x3f0000000d0db820 */ /* 0x000fe20000400000 */
[----:B------:R-:W-:Y:S01]  /*36d0*/  FMNMX R3, R147, R14, !PT ;  /* 0x0000000e93037209 */ /* 0x000fe20007800000 */
[--C-:B------:R-:W-:Y:S01]  /*36e0*/  FFMA R141, R141, UR60, -R12.reuse ;  /* 0x0000003c8d8d7c23 */ /* 0x100fe2000800080c */
[--C-:B------:R-:W-:Y:S01]  /*36f0*/  FFMA R144, R144, UR60, -R12.reuse ;  /* 0x0000003c90907c23 */ /* 0x100fe2000800080c */
[----:B------:R-:W3:Y:S01]  /*3700*/  MUFU.EX2 R120, R120 ;  /* 0x0000007800787308 */ /* 0x000ee20000000800 */
[----:B------:R-:W-:Y:S01]  /*3710*/  FMNMX R14, R150, R3, !PT ;  /* 0x00000003960e7209 */ /* 0x000fe20007800000 */
[----:B------:R-:W-:Y:S01]  /*3720*/  @!P4 FMUL R125, R125, 0.5 ;  /* 0x3f0000007d7dc820 */ /* 0x000fe20000400000 */
[--C-:B------:R-:W-:Y:S01]  /*3730*/  FFMA R3, R132, UR60, -R12.reuse ;  /* 0x0000003c84037c23 */ /* 0x100fe2000800080c */
[----:B------:R-:W-:Y:S01]  /*3740*/  @!P6 FMUL R128, R128, 0.5 ;  /* 0x3f0000008080e820 */ /* 0x000fe20000400000 */
[----:B------:R-:W-:Y:S01]  /*3750*/  FMNMX R15, R151, R14, !PT ;  /* 0x0000000e970f7209 */ /* 0x000fe20007800000 */
[--C-:B------:R-:W-:Y:S01]  /*3760*/  FFMA R145, R145, UR60, -R12.reuse ;  /* 0x0000003c91917c23 */ /* 0x100fe2000800080c */
[--C-:B------:R-:W-:Y:S01]  /*3770*/  FFMA R148, R148, UR60, -R12.reuse ;  /* 0x0000003c94947c23 */ /* 0x100fe2000800080c */
[----:B------:R-:W4:Y:S01]  /*3780*/  MUFU.EX2 R13, R13 ;  /* 0x0000000d000d7308 */ /* 0x000f220000000800 */
[----:B------:R-:W-:Y:S01]  /*3790*/  @!P2 FMUL R8, R8, 0.5 ;  /* 0x3f0000000808a820 */ /* 0x000fe20000400000 */
[----:B------:R-:W5:Y:S01]  /*37a0*/  SHFL.BFLY PT, R16, R15, 0x1, 0x1f ;  /* 0x0c201f000f107f89 */ /* 0x000f6200000e0000 */
[----:B------:R-:W-:Y:S01]  /*37b0*/  FFMA R12, R149, UR60, -R12 ;  /* 0x0000003c950c7c23 */ /* 0x000fe2000800080c */
[----:B------:R-:W-:-:S04]  /*37c0*/  FMUL R10, R10, UR60 ;  /* 0x0000003c0a0a7c20 */ /* 0x000fc80008400000 */
[----:B------:R-:W1:Y:S01]  /*37d0*/  MUFU.EX2 R8, R8 ;  /* 0x0000000800087308 */ /* 0x000e620000000800 */
[----:B---3--:R-:W-:Y:S01]  /*37e0*/  @!P5 FMUL R120, R120, R120 ;  /* 0x000000787878d220 */ /* 0x008fe20000400000 */
[----:B------:R-:W-:-:S06]  /*37f0*/  FSETP.GEU.AND P5, PT, R129, -126, PT ;  /* 0xc2fc00008100780b */ /* 0x000fcc0003fae000 */
[----:B------:R-:W3:Y:S01]  /*3800*/  MUFU.EX2 R125, R125 ;  /* 0x0000007d007d7308 */ /* 0x000ee20000000800 */
[----:B----4-:R-:W-:Y:S01]  /*3810*/  @!P3 FMUL R13, R13, R13 ;  /* 0x0000000d0d0db220 */ /* 0x010fe20000400000 */
[----:B------:R-:W-:-:S05]  /*3820*/  FSETP.GEU.AND P3, PT, R3, -126, PT ;  /* 0xc2fc00000300780b */ /* 0x000fca0003f6e000 */
[----:B------:R-:W-:Y:S01]  /*3830*/  @!P5 FMUL R129, R129, 0.5 ;  /* 0x3f0000008181d820 */ /* 0x000fe20000400000 */
[----:B------:R-:W4:Y:S01]  /*3840*/  MUFU.EX2 R132, R128 ;  /* 0x0000008000847308 */ /* 0x000f220000000800 */
[----:B-1----:R-:W-:Y:S01]  /*3850*/  @!P2 FMUL R8, R8, R8 ;  /* 0x000000080808a220 */ /* 0x002fe20000400000 */
[----:B------:R-:W-:Y:S02]  /*3860*/  FSETP.GEU.AND P2, PT, R133, -126, PT ;  /* 0xc2fc00008500780b */ /* 0x000fe40003f4e000 */
[----:B-----5:R-:W-:-:S03]  /*3870*/  FMNMX R16, R15, R16, !PT ;  /* 0x000000100f107209 */ /* 0x020fc60007800000 */
[----:B------:R-:W-:Y:S01]  /*3880*/  @!P3 FMUL R3, R3, 0.5 ;  /* 0x3f0000000303b820 */ /* 0x000fe20000400000 */
[----:B------:R-:W1:Y:S01]  /*3890*/  MUFU.EX2 R129, R129 ;  /* 0x0000008100817308 */ /* 0x000e620000000800 */
[----:B---3--:R-:W-:Y:S01]  /*38a0*/  @!P4 FMUL R125, R125, R125 ;  /* 0x0000007d7d7dc220 */ /* 0x008fe20000400000 */
[----:B------:R-:W-:Y:S01]  /*38b0*/  FSETP.GEU.AND P4, PT, R136, -126, PT ;  /* 0xc2fc00008800780b */ /* 0x000fe20003f8e000 */
[----:B------:R-:W3:Y:S04]  /*38c0*/  SHFL.BFLY PT, R21, R16, 0x2, 0x1f ;  /* 0x0c401f0010157f89 */ /* 0x000ee800000e0000 */
[----:B------:R-:W-:Y:S01]  /*38d0*/  @!P2 FMUL R133, R133, 0.5 ;  /* 0x3f0000008585a820 */ /* 0x000fe20000400000 */
[----:B------:R-:W5:Y:S01]  /*38e0*/  MUFU.EX2 R14, R3 ;  /* 0x00000003000e7308 */ /* 0x000f620000000800 */
[----:B----4-:R-:W-:Y:S01]  /*38f0*/  @!P6 FMUL R132, R132, R132 ;  /* 0x000000848484e220 */ /* 0x010fe20000400000 */
[----:B------:R-:W-:-:S05]  /*3900*/  FSETP.GEU.AND P6, PT, R137, -126, PT ;  /* 0xc2fc00008900780b */ /* 0x000fca0003fce000 */
[----:B------:R-:W-:Y:S01]  /*3910*/  @!P4 FMUL R136, R136, 0.5 ;  /* 0x3f0000008888c820 */ /* 0x000fe20000400000 */
[----:B------:R-:W4:Y:S01]  /*3920*/  MUFU.EX2 R15, R133 ;  /* 0x00000085000f7308 */ /* 0x000f220000000800 */
[----:B-1----:R-:W-:Y:S01]  /*3930*/  @!P5 FMUL R129, R129, R129 ;  /* 0x000000818181d220 */ /* 0x002fe20000400000 */
[----:B------:R-:W-:-:S05]  /*3940*/  FSETP.GEU.AND P5, PT, R140, -126, PT ;  /* 0xc2fc00008c00780b */ /* 0x000fca0003fae000 */
[----:B------:R-:W-:Y:S01]  /*3950*/  @!P6 FMUL R137, R137, 0.5 ;  /* 0x3f0000008989e820 */ /* 0x000fe20000400000 */
[----:B--2---:R-:W1:Y:S01]  /*3960*/  MUFU.EX2 R17, R136 ;  /* 0x0000008800117308 */ /* 0x004e620000000800 */
[----:B-----5:R-:W-:Y:S01]  /*3970*/  @!P3 FMUL R14, R14, R14 ;  /* 0x0000000e0e0eb220 */ /* 0x020fe20000400000 */
[----:B------:R-:W-:Y:S02]  /*3980*/  FSETP.GEU.AND P3, PT, R141, -126, PT ;  /* 0xc2fc00008d00780b */ /* 0x000fe40003f6e000 */
[----:B---3--:R-:W-:-:S03]  /*3990*/  FMNMX R3, R16, R21, !PT ;  /* 0x0000001510037209 */ /* 0x008fc60007800000 */
[----:B------:R-:W-:Y:S01]  /*39a0*/  @!P5 FMUL R140, R140, 0.5 ;  /* 0x3f0000008c8cd820 */ /* 0x000fe20000400000 */
[----:B------:R-:W2:Y:S01]  /*39b0*/  MUFU.EX2 R128, R137 ;  /* 0x0000008900807308 */ /* 0x000ea20000000800 */
[----:B----4-:R-:W-:Y:S01]  /*39c0*/  @!P2 FMUL R15, R15, R15 ;  /* 0x0000000f0f0fa220 */ /* 0x010fe20000400000 */
[----:B------:R-:W-:-:S05]  /*39d0*/  FSETP.GEU.AND P2, PT, R144, -126, PT ;  /* 0xc2fc00009000780b */ /* 0x000fca0003f4e000 */
[----:B------:R-:W-:Y:S01]  /*39e0*/  @!P3 FMUL R141, R141, 0.5 ;  /* 0x3f0000008d8db820 */ /* 0x000fe20000400000 */
[----:B------:R-:W3:Y:S01]  /*39f0*/  MUFU.EX2 R19, R140 ;  /* 0x0000008c00137308 */ /* 0x000ee20000000800 */
[----:B-1----:R-:W-:Y:S01]  /*3a00*/  @!P4 FMUL R17, R17, R17 ;  /* 0x000000111111c220 */ /* 0x002fe20000400000 */
[----:B------:R-:W-:-:S03]  /*3a10*/  FSETP.GEU.AND P4, PT, R145, -126, PT ;  /* 0xc2fc00009100780b */ /* 0x000fc60003f8e000 */
[----:B------:R-:W-:Y:S01]  /*3a20*/  FADD R11, R120, R17 ;  /* 0x00000011780b7221 */ /* 0x000fe20000000000 */
[----:B------:R-:W-:Y:S01]  /*3a30*/  F2FP.F16.F32.PACK_AB R120, R13, R120 ;  /* 0x000000780d78723e */ /* 0x000fe200000000ff */
[----:B------:R-:W-:Y:S01]  /*3a40*/  @!P2 FMUL R144, R144, 0.5 ;  /* 0x3f0000009090a820 */ /* 0x000fe20000400000 */
[----:B------:R-:W1:Y:S01]  /*3a50*/  MUFU.EX2 R16, R141 ;  /* 0x0000008d00107308 */ /* 0x000e620000000800 */
[----:B--2---:R-:W-:Y:S01]  /*3a60*/  @!P6 FMUL R128, R128, R128 ;  /* 0x000000808080e220 */ /* 0x004fe20000400000 */
[----:B------:R-:W-:-:S04]  /*3a70*/  FSETP.NEU.AND P6, PT, R3, -INF , PT ;  /* 0xff8000000300780b */ /* 0x000fc80003fcd000 */
[----:B------:R-:W-:Y:S01]  /*3a80*/  FSEL R18, R3, RZ, P6 ;  /* 0x000000ff03127208 */ /* 0x000fe20003000000 */
[----:B------:R-:W-:Y:S01]  /*3a90*/  @!P4 FMUL R145, R145, 0.5 ;  /* 0x3f0000009191c820 */ /* 0x000fe20000400000 */
[----:B------:R-:W2:Y:S01]  /*3aa0*/  MUFU.EX2 R21, R144 ;  /* 0x0000009000157308 */ /* 0x000ea20000000800 */
[----:B---3--:R-:W-:Y:S01]  /*3ab0*/  @!P5 FMUL R19, R19, R19 ;  /* 0x000000131313d220 */ /* 0x008fe20000400000 */
[----:B------:R-:W-:Y:S01]  /*3ac0*/  FSETP.GEU.AND P5, PT, R12, -126, PT ;  /* 0xc2fc00000c00780b */ /* 0x000fe20003fae000 */
[----:B------:R-:W-:Y:S01]  /*3ad0*/  FMUL R20, R18, UR60 ;  /* 0x0000003c12147c20 */ /* 0x000fe20008400000 */
[----:B------:R-:W-:Y:S01]  /*3ae0*/  FSETP.GEU.AND P6, PT, R148, -126, PT ;  /* 0xc2fc00009400780b */ /* 0x000fe20003fce000 */
[----:B------:R-:W-:Y:S01]  /*3af0*/  FADD R18, -R18, R9 ;  /* 0x0000000912127221 */ /* 0x000fe20000000100 */
[----:B------:R-:W-:Y:S01]  /*3b00*/  FADD R9, R13, R128 ;  /* 0x000000800d097221 */ /* 0x000fe20000000000 */
[--C-:B------:R-:W-:Y:S01]  /*3b10*/  FFMA R122, R122, UR60, -R20.reuse ;  /* 0x0000003c7a7a7c23 */ /* 0x100fe20008000814 */
[----:B------:R-:W3:Y:S01]  /*3b20*/  MUFU.EX2 R124, R145 ;  /* 0x00000091007c7308 */ /* 0x000ee20000000800 */
[----:B-1----:R-:W-:Y:S01]  /*3b30*/  @!P3 FMUL R16, R16, R16 ;  /* 0x000000101010b220 */ /* 0x002fe20000400000 */
[--C-:B------:R-:W-:Y:S01]  /*3b40*/  FFMA R123, R123, UR60, -R20.reuse ;  /* 0x0000003c7b7b7c23 */ /* 0x100fe20008000814 */
[--C-:B------:R-:W-:Y:S01]  /*3b50*/  FFMA R22, R126, UR60, -R20.reuse ;  /* 0x0000003c7e167c23 */ /* 0x100fe20008000814 */
[----:B------:R-:W-:Y:S01]  /*3b60*/  FSETP.GEU.AND P3, PT, R122, -126, PT ;  /* 0xc2fc00007a00780b */ /* 0x000fe20003f6e000 */
[--C-:B------:R-:W-:Y:S01]  /*3b70*/  FFMA R133, R130, UR60, -R20.reuse ;  /* 0x0000003c82857c23 */ /* 0x100fe20008000814 */
[--C-:B------:R-:W-:Y:S01]  /*3b80*/  FFMA R121, R127, UR60, -R20.reuse ;  /* 0x0000003c7f797c23 */ /* 0x100fe20008000814 */
[----:B------:R-:W-:Y:S01]  /*3b90*/  @!P5 FMUL R12, R12, 0.5 ;  /* 0x3f0000000c0cd820 */ /* 0x000fe20000400000 */
[--C-:B------:R-:W-:Y:S01]  /*3ba0*/  FFMA R138, R138, UR60, -R20.reuse ;  /* 0x0000003c8a8a7c23 */ /* 0x100fe20008000814 */
[----:B------:R-:W-:Y:S01]  /*3bb0*/  @!P6 FMUL R148, R148, 0.5 ;  /* 0x3f0000009494e820 */ /* 0x000fe20000400000 */
[----:B--2---:R-:W-:Y:S01]  /*3bc0*/  @!P2 FMUL R21, R21, R21 ;  /* 0x000000151515a220 */ /* 0x004fe20000400000 */
[----:B------:R-:W-:Y:S01]  /*3bd0*/  FSETP.GEU.AND P2, PT, R123, -126, PT ;  /* 0xc2fc00007b00780b */ /* 0x000fe20003f4e000 */
[--C-:B------:R-:W-:Y:S01]  /*3be0*/  FFMA R139, R139, UR60, -R20.reuse ;  /* 0x0000003c8b8b7c23 */ /* 0x100fe20008000814 */
[----:B------:R-:W1:Y:S01]  /*3bf0*/  MUFU.EX2 R12, R12 ;  /* 0x0000000c000c7308 */ /* 0x000e620000000800 */
[--C-:B------:R-:W-:Y:S01]  /*3c00*/  FFMA R142, R142, UR60, -R20.reuse ;  /* 0x0000003c8e8e7c23 */ /* 0x100fe20008000814 */
[--C-:B------:R-:W-:Y:S01]  /*3c10*/  FFMA R143, R143, UR60, -R20.reuse ;  /* 0x0000003c8f8f7c23 */ /* 0x100fe20008000814 */
[--C-:B------:R-:W-:Y:S01]  /*3c20*/  FFMA R146, R146, UR60, -R20.reuse ;  /* 0x0000003c92927c23 */ /* 0x100fe20008000814 */
[----:B------:R-:W-:Y:S01]  /*3c30*/  @!P3 FMUL R122, R122, 0.5 ;  /* 0x3f0000007a7ab820 */ /* 0x000fe20000400000 */
[----:B---3--:R-:W-:Y:S01]  /*3c40*/  @!P4 FMUL R124, R124, R124 ;  /* 0x0000007c7c7cc220 */ /* 0x008fe20000400000 */
[----:B------:R-:W-:Y:S01]  /*3c50*/  FSETP.GEU.AND P4, PT, R22, -126, PT ;  /* 0xc2fc00001600780b */ /* 0x000fe20003f8e000 */
[--C-:B------:R-:W-:Y:S01]  /*3c60*/  FFMA R147, R147, UR60, -R20.reuse ;  /* 0x0000003c93937c23 */ /* 0x100fe20008000814 */
[----:B------:R-:W2:Y:S01]  /*3c70*/  MUFU.EX2 R23, R148 ;  /* 0x0000009400177308 */ /* 0x000ea20000000800 */
[--C-:B------:R-:W-:Y:S01]  /*3c80*/  FFMA R150, R150, UR60, -R20.reuse ;  /* 0x0000003c96967c23 */ /* 0x100fe20008000814 */
[----:B------:R-:W-:Y:S01]  /*3c90*/  FFMA R151, R151, UR60, -R20 ;  /* 0x0000003c97977c23 */ /* 0x000fe20008000814 */
[----:B------:R-:W-:Y:S01]  /*3ca0*/  @!P2 FMUL R123, R123, 0.5 ;  /* 0x3f0000007b7ba820 */ /* 0x000fe20000400000 */
[----:B------:R-:W-:-:S04]  /*3cb0*/  F2FP.F16.F32.PACK_AB R128, R128, R17 ;  /* 0x000000118080723e */ /* 0x000fc800000000ff */
[----:B------:R3:W4:Y:S01]  /*3cc0*/  MUFU.EX2 R126, R122 ;  /* 0x0000007a007e7308 */ /* 0x0007220000000800 */
[----:B-1----:R-:W-:Y:S01]  /*3cd0*/  @!P5 FMUL R12, R12, R12 ;  /* 0x0000000c0c0cd220 */ /* 0x002fe20000400000 */
[----:B------:R-:W-:Y:S01]  /*3ce0*/  FSETP.GEU.AND P5, PT, R133, -126, PT ;  /* 0xc2fc00008500780b */ /* 0x000fe20003fae000 */
[----:B------:R-:W-:-:S05]  /*3cf0*/  @!P4 FMUL R22, R22, 0.5 ;  /* 0x3f0000001616c820 */ /* 0x000fca0000400000 */
[----:B------:R1:W5:Y:S01]  /*3d00*/  MUFU.EX2 R127, R123 ;  /* 0x0000007b007f7308 */ /* 0x0003620000000800 */
[----:B---3--:R-:W-:Y:S01]  /*3d10*/  FFMA R122, R131, UR60, -R20 ;  /* 0x0000003c837a7c23 */ /* 0x008fe20008000814 */
[----:B--2---:R-:W-:Y:S01]  /*3d20*/  @!P6 FMUL R23, R23, R23 ;  /* 0x000000171717e220 */ /* 0x004fe20000400000 */
[----:B------:R-:W-:-:S04]  /*3d30*/  FSETP.GEU.AND P6, PT, R121, -126, PT ;  /* 0xc2fc00007900780b */ /* 0x000fc80003fce000 */
[----:B------:R-:W-:Y:S01]  /*3d40*/  @!P5 FMUL R133, R133, 0.5 ;  /* 0x3f0000008585d820 */ /* 0x000fe20000400000 */
[----:B------:R2:W3:Y:S01]  /*3d50*/  MUFU.EX2 R130, R22 ;  /* 0x0000001600827308 */ /* 0x0004e20000000800 */
[----:B----4-:R-:W-:Y:S01]  /*3d60*/  @!P3 FMUL R126, R126, R126 ;  /* 0x0000007e7e7eb220 */ /* 0x010fe20000400000 */
[----:B------:R-:W-:Y:S01]  /*3d70*/  FSETP.GEU.AND P3, PT, R122, -126, PT ;  /* 0xc2fc00007a00780b */ /* 0x000fe20003f6e000 */
[----:B-1----:R-:W-:-:S05]  /*3d80*/  FFMA R123, R134, UR60, -R20 ;  /* 0x0000003c867b7c23 */ /* 0x002fca0008000814 */
[----:B------:R-:W-:Y:S01]  /*3d90*/  @!P6 FMUL R121, R121, 0.5 ;  /* 0x3f0000007979e820 */ /* 0x000fe20000400000 */
[----:B--2---:R-:W-:Y:S01]  /*3da0*/  FFMA R22, R135, UR60, -R20 ;  /* 0x0000003c87167c23 */ /* 0x004fe20008000814 */
[----:B-----5:R-:W-:Y:S01]  /*3db0*/  @!P2 FMUL R127, R127, R127 ;  /* 0x0000007f7f7fa220 */ /* 0x020fe20000400000 */
[----:B------:R-:W-:Y:S01]  /*3dc0*/  FSETP.GEU.AND P2, PT, R123, -126, PT ;  /* 0xc2fc00007b00780b */ /* 0x000fe20003f4e000 */
[----:B------:R1:W2:Y:S01]  /*3dd0*/  MUFU.EX2 R131, R121 ;  /* 0x0000007900837308 */ /* 0x0002a20000000800 */
[----:B------:R-:W-:Y:S02]  /*3de0*/  FADD R20, R125, R16 ;  /* 0x000000107d147221 */ /* 0x000fe40000000000 */
[----:B------:R-:W-:Y:S01]  /*3df0*/  @!P3 FMUL R122, R122, 0.5 ;  /* 0x3f0000007a7ab820 */ /* 0x000fe20000400000 */
[----:B---3--:R-:W-:Y:S01]  /*3e00*/  @!P4 FMUL R130, R130, R130 ;  /* 0x000000828282c220 */ /* 0x008fe20000400000 */
[----:B------:R-:W-:-:S03]  /*3e10*/  FSETP.GEU.AND P4, PT, R22, -126, PT ;  /* 0xc2fc00001600780b */ /* 0x000fc60003f8e000 */
[----:B------:R-:W3:Y:S01]  /*3e20*/  MUFU.EX2 R133, R133 ;  /* 0x0000008500857308 */ /* 0x000ee20000000800 */
[----:B-1----:R-:W-:-:S03]  /*3e30*/  FADD R121, R14, R23 ;  /* 0x000000170e797221 */ /* 0x002fc60000000000 */
[----:B------:R-:W-:-:S04]  /*3e40*/  @!P2 FMUL R123, R123, 0.5 ;  /* 0x3f0000007b7ba820 */ /* 0x000fc80000400000 */
[----:B------:R-:W1:Y:S01]  /*3e50*/  MUFU.EX2 R134, R122 ;  /* 0x0000007a00867308 */ /* 0x000e620000000800 */
[----:B--2---:R-:W-:Y:S01]  /*3e60*/  @!P6 FMUL R131, R131, R131 ;  /* 0x000000838383e220 */ /* 0x004fe20000400000 */
[----:B------:R-:W-:Y:S01]  /*3e70*/  FSETP.GEU.AND P6, PT, R138, -126, PT ;  /* 0xc2fc00008a00780b */ /* 0x000fe20003fce000 */
[----:B------:R-:W-:-:S05]  /*3e80*/  @!P4 FMUL R22, R22, 0.5 ;  /* 0x3f0000001616c820 */ /* 0x000fca0000400000 */
[----:B------:R2:W4:Y:S01]  /*3e90*/  MUFU.EX2 R135, R123 ;  /* 0x0000007b00877308 */ /* 0x0005220000000800 */
[----:B---3--:R-:W-:Y:S01]  /*3ea0*/  @!P5 FMUL R133, R133, R133 ;  /* 0x000000858585d220 */ /* 0x008fe20000400000 */
[----:B------:R-:W-:-:S05]  /*3eb0*/  FSETP.GEU.AND P5, PT, R139, -126, PT ;  /* 0xc2fc00008b00780b */ /* 0x000fca0003fae000 */
[----:B------:R-:W-:Y:S01]  /*3ec0*/  @!P6 FMUL R138, R138, 0.5 ;  /* 0x3f0000008a8ae820 */ /* 0x000fe20000400000 */
[----:B------:R3:W5:Y:S01]  /*3ed0*/  MUFU.EX2 R136, R22 ;  /* 0x0000001600887308 */ /* 0x0007620000000800 */
[----:B-1----:R-:W-:Y:S01]  /*3ee0*/  @!P3 FMUL R134, R134, R134 ;  /* 0x000000868686b220 */ /* 0x002fe20000400000 */
[----:B------:R-:W-:Y:S01]  /*3ef0*/  FSETP.GEU.AND P3, PT, R142, -126, PT ;  /* 0xc2fc00008e00780b */ /* 0x000fe20003f6e000 */
[----:B--2---:R-:W-:-:S04]  /*3f00*/  FADD R123, R15, R12 ;  /* 0x0000000c0f7b7221 */ /* 0x004fc80000000000 */
[----:B------:R-:W-:Y:S01]  /*3f10*/  @!P5 FMUL R139, R139, 0.5 ;  /* 0x3f0000008b8bd820 */ /* 0x000fe20000400000 */
[----:B------:R-:W1:Y:S01]  /*3f20*/  MUFU.EX2 R137, R138 ;  /* 0x0000008a00897308 */ /* 0x000e620000000800 */
[----:B----4-:R-:W-:Y:S01]  /*3f30*/  @!P2 FMUL R135, R135, R135 ;  /* 0x000000878787a220 */ /* 0x010fe20000400000 */
[----:B------:R-:W-:Y:S01]  /*3f40*/  FSETP.GEU.AND P2, PT, R143, -126, PT ;  /* 0xc2fc00008f00780b */ /* 0x000fe20003f4e000 */
[----:B---3--:R-:W-:Y:S01]  /*3f50*/  FADD R22, R132, R21 ;  /* 0x0000001584167221 */ /* 0x008fe20000000000 */
[----:B------:R-:W-:Y:S01]  /*3f60*/  FADD R123, R20, R123 ;  /* 0x0000007b147b7221 */ /* 0x000fe20000000000 */
[----:B------:R-:W-:Y:S02]  /*3f70*/  F2FP.F16.F32.PACK_AB R132, R129, R132 ;  /* 0x000000848184723e */ /* 0x000fe400000000ff */
[----:B------:R-:W-:Y:S01]  /*3f80*/  @!P3 FMUL R142, R142, 0.5 ;  /* 0x3f0000008e8eb820 */ /* 0x000fe20000400000 */
[----:B------:R2:W3:Y:S01]  /*3f90*/  MUFU.EX2 R140, R139 ;  /* 0x0000008b008c7308 */ /* 0x0004e20000000800 */
[----:B-----5:R-:W-:Y:S01]  /*3fa0*/  @!P4 FMUL R136, R136, R136 ;  /* 0x000000888888c220 */ /* 0x020fe20000400000 */
[----:B------:R-:W-:Y:S01]  /*3fb0*/  FSETP.GEU.AND P4, PT, R146, -126, PT ;  /* 0xc2fc00009200780b */ /* 0x000fe20003f8e000 */
[----:B------:R-:W-:-:S04]  /*3fc0*/  FADD R11, R11, R22 ;  /* 0x000000160b0b7221 */ /* 0x000fc80000000000 */
[----:B------:R-:W-:Y:S01]  /*3fd0*/  @!P2 FMUL R143, R143, 0.5 ;  /* 0x3f0000008f8fa820 */ /* 0x000fe20000400000 */
[----:B------:R-:W4:Y:S01]  /*3fe0*/  MUFU.EX2 R141, R142 ;  /* 0x0000008e008d7308 */ /* 0x000f220000000800 */
[----:B-1----:R-:W-:Y:S01]  /*3ff0*/  @!P6 FMUL R137, R137, R137 ;  /* 0x000000898989e220 */ /* 0x002fe20000400000 */
[----:B------:R-:W-:Y:S01]  /*4000*/  FSETP.GEU.AND P6, PT, R147, -126, PT ;  /* 0xc2fc00009300780b */ /* 0x000fe20003fce000 */
[----:B--2---:R-:W-:Y:S01]  /*4010*/  FMUL R139, R18, UR60 ;  /* 0x0000003c128b7c20 */ /* 0x004fe20008400000 */
[----:B------:R-:W-:Y:S01]  /*4020*/  FADD R18, R129, R124 ;  /* 0x0000007c81127221 */ /* 0x000fe20000000000 */
[----:B------:R-:W-:Y:S01]  /*4030*/  FADD R20, R126, R137 ;  /* 0x000000897e147221 */ /* 0x000fe20000000000 */
[----:B------:R-:W-:Y:S01]  /*4040*/  F2FP.F16.F32.PACK_AB R124, R124, R21 ;  /* 0x000000157c7c723e */ /* 0x000fe200000000ff */
[----:B------:R-:W-:Y:S01]  /*4050*/  @!P4 FMUL R146, R146, 0.5 ;  /* 0x3f0000009292c820 */ /* 0x000fe20000400000 */
[----:B------:R-:W1:Y:S01]  /*4060*/  MUFU.EX2 R138, R143 ;  /* 0x0000008f008a7308 */ /* 0x000e620000000800 */
[----:B---3--:R-:W-:Y:S01]  /*4070*/  @!P5 FMUL R140, R140, R140 ;  /* 0x0000008c8c8cd220 */ /* 0x008fe20000400000 */
[----:B------:R-:W-:Y:S01]  /*4080*/  FSETP.GEU.AND P5, PT, R150, -126, PT ;  /* 0xc2fc00009600780b */ /* 0x000fe20003fae000 */
[----:B------:R-:W-:Y:S01]  /*4090*/  FADD R122, R9, R18 ;  /* 0x00000012097a7221 */ /* 0x000fe20000000000 */
[----:B------:R-:W-:Y:S01]  /*40a0*/  FADD R18, R8, R19 ;  /* 0x0000001308127221 */ /* 0x000fe20000000000 */
[----:B------:R-:W-:Y:S01]  /*40b0*/  FADD R22, R127, R140 ;  /* 0x0000008c7f167221 */ /* 0x000fe20000000000 */
[----:B------:R-:W-:Y:S01]  /*40c0*/  F2FP.F16.F32.PACK_AB R129, R140, R137 ;  /* 0x000000898c81723e */ /* 0x000fe200000000ff */
[----:B------:R-:W-:Y:S01]  /*40d0*/  @!P6 FMUL R147, R147, 0.5 ;  /* 0x3f0000009393e820 */ /* 0x000fe20000400000 */
[----:B------:R-:W2:Y:S01]  /*40e0*/  MUFU.EX2 R146, R146 ;  /* 0x0000009200927308 */ /* 0x000ea20000000800 */
[----:B----4-:R-:W-:Y:S01]  /*40f0*/  @!P3 FMUL R141, R141, R141 ;  /* 0x0000008d8d8db220 */ /* 0x010fe20000400000 */
[----:B------:R-:W-:Y:S01]  /*4100*/  FSETP.GEU.AND P3, PT, R151, -126, PT ;  /* 0xc2fc00009700780b */ /* 0x000fe20003f6e000 */
[----:B------:R-:W-:Y:S01]  /*4110*/  FADD R18, R18, R121 ;  /* 0x0000007912127221 */ /* 0x000fe20000000000 */
[----:B------:R-:W-:Y:S01]  /*4120*/  FADD R122, R122, R123 ;  /* 0x0000007b7a7a7221 */ /* 0x000fe20000000000 */
[----:B------:R-:W-:Y:S01]  /*4130*/  FADD R121, R130, R141 ;  /* 0x0000008d82797221 */ /* 0x000fe20000000000 */
[----:B------:R-:W-:Y:S01]  /*4140*/  F2FP.F16.F32.PACK_AB R123, R131, R130 ;  /* 0x00000082837b723e */ /* 0x000fe200000000ff */
[----:B------:R-:W-:Y:S01]  /*4150*/  @!P5 FMUL R150, R150, 0.5 ;  /* 0x3f0000009696d820 */ /* 0x000fe20000400000 */
[----:B------:R-:W3:Y:S01]  /*4160*/  MUFU.EX2 R147, R147 ;  /* 0x0000009300937308 */ /* 0x000ee20000000800 */
[----:B-1----:R-:W-:Y:S01]  /*4170*/  @!P2 FMUL R138, R138, R138 ;  /* 0x0000008a8a8aa220 */ /* 0x002fe20000400000 */
[----:B------:R-:W-:Y:S01]  /*4180*/  FSETP.GEU.AND P2, PT, R10, -126, PT ;  /* 0xc2fc00000a00780b */ /* 0x000fe20003f4e000 */
[----:B------:R-:W-:Y:S01]  /*4190*/  FADD R11, R11, R18 ;  /* 0x000000120b0b7221 */ /* 0x000fe20000000000 */
[----:B------:R-:W-:Y:S01]  /*41a0*/  F2FP.F16.F32.PACK_AB R130, R16, R19 ;  /* 0x000000131082723e */ /* 0x000fe200000000ff */
[----:B------:R-:W-:Y:S01]  /*41b0*/  FADD R142, R131, R138 ;  /* 0x0000008a838e7221 */ /* 0x000fe20000000000 */
[----:B------:R-:W-:Y:S01]  /*41c0*/  F2FP.F16.F32.PACK_AB R131, R138, R141 ;  /* 0x0000008d8a83723e */ /* 0x000fe200000000ff */
[----:B------:R-:W-:Y:S01]  /*41d0*/  @!P3 FMUL R151, R151, 0.5 ;  /* 0x3f0000009797b820 */ /* 0x000fe20000400000 */
[----:B------:R-:W1:Y:S01]  /*41e0*/  MUFU.EX2 R150, R150 ;  /* 0x0000009600967308 */ /* 0x000e620000000800 */
[----:B--2---:R-:W-:Y:S01]  /*41f0*/  @!P4 FMUL R146, R146, R146 ;  /* 0x000000929292c220 */ /* 0x004fe20000400000 */
[----:B------:R-:W-:Y:S01]  /*4200*/  FSETP.GEU.AND P4, PT, R139, -126, PT ;  /* 0xc2fc00008b00780b */ /* 0x000fe20003f8e000 */
[----:B------:R-:W-:Y:S01]  /*4210*/  FADD R122, R11, R122 ;  /* 0x0000007a0b7a7221 */ /* 0x000fe20000000000 */
[----:B------:R-:W-:Y:S01]  /*4220*/  SHF.L.U32 R11, R7, 0x1f, RZ ;  /* 0x0000001f070b7819 */ /* 0x000fe200000006ff */
[----:B------:R-:W-:Y:S01]  /*4230*/  FADD R143, R133, R146 ;  /* 0x00000092858f7221 */ /* 0x000fe20000000000 */
[----:B------:R-:W-:Y:S01]  /*4240*/  F2FP.F16.F32.PACK_AB R133, R134, R133 ;  /* 0x000000858685723e */ /* 0x000fe200000000ff */
[----:B------:R-:W-:Y:S01]  /*4250*/  @!P2 FMUL R10, R10, 0.5 ;  /* 0x3f0000000a0aa820 */ /* 0x000fe20000400000 */
[----:B------:R-:W2:Y:S01]  /*4260*/  MUFU.EX2 R151, R151 ;  /* 0x0000009700977308 */ /* 0x000ea20000000800 */
[----:B---3--:R-:W-:Y:S01]  /*4270*/  @!P6 FMUL R147, R147, R147 ;  /* 0x000000939393e220 */ /* 0x008fe20000400000 */
[----:B------:R-:W-:-:S03]  /*4280*/  FADD R20, R20, R143 ;  /* 0x0000008f14147221 */ /* 0x000fc60000000000 */
[----:B------:R-:W-:Y:S01]  /*4290*/  FADD R145, R134, R147 ;  /* 0x0000009386917221 */ /* 0x000fe20000000000 */
[----:B------:R-:W-:Y:S01]  /*42a0*/  F2FP.F16.F32.PACK_AB R134, R15, R14 ;  /* 0x0000000e0f86723e */ /* 0x000fe200000000ff */
[----:B------:R-:W-:Y:S01]  /*42b0*/  @!P4 FMUL R139, R139, 0.5 ;  /* 0x3f0000008b8bc820 */ /* 0x000fe20000400000 */
[----:B------:R-:W3:Y:S01]  /*42c0*/  MUFU.EX2 R9, R10 ;  /* 0x0000000a00097308 */ /* 0x000ee20000000800 */
[----:B-1----:R-:W-:Y:S01]  /*42d0*/  @!P5 FMUL R150, R150, R150 ;  /* 0x000000969696d220 */ /* 0x002fe20000400000 */
[----:B------:R-:W-:-:S03]  /*42e0*/  FADD R22, R22, R145 ;  /* 0x0000009116167221 */ /* 0x000fc60000000000 */
[----:B------:R-:W-:Y:S01]  /*42f0*/  FADD R144, R135, R150 ;  /* 0x0000009687907221 */ /* 0x000fe20000000000 */
[----:B------:R-:W-:Y:S02]  /*4300*/  F2FP.F16.F32.PACK_AB R135, R136, R135 ;  /* 0x000000878887723e */ /* 0x000fe400000000ff */
[----:B------:R-:W1:Y:S01]  /*4310*/  MUFU.EX2 R10, R139 ;  /* 0x0000008b000a7308 */ /* 0x000e620000000800 */
[----:B--2---:R-:W-:Y:S01]  /*4320*/  @!P3 FMUL R151, R151, R151 ;  /* 0x000000979797b220 */ /* 0x004fe20000400000 */
[----:B------:R-:W-:-:S03]  /*4330*/  FADD R121, R121, R144 ;  /* 0x0000009079797221 */ /* 0x000fc60000000000 */
[----:B------:R-:W-:Y:S01]  /*4340*/  FADD R149, R136, R151 ;  /* 0x0000009788957221 */ /* 0x000fe20000000000 */
[----:B------:R-:W-:Y:S01]  /*4350*/  FADD R20, R20, R121 ;  /* 0x0000007914147221 */ /* 0x000fe20000000000 */
[----:B------:R-:W-:Y:S02]  /*4360*/  F2FP.F16.F32.PACK_AB R121, R127, R126 ;  /* 0x0000007e7f79723e */ /* 0x000fe400000000ff */
[----:B------:R-:W-:Y:S01]  /*4370*/  FADD R149, R142, R149 ;  /* 0x000000958e957221 */ /* 0x000fe20000000000 */
[----:B---3--:R-:W-:Y:S01]  /*4380*/  @!P2 FMUL R9, R9, R9 ;  /* 0x000000090909a220 */ /* 0x008fe20000400000 */
[----:B------:R2:W3:Y:S01]  /*4390*/  SYNCS.PHASECHK.TRANS64.TRYWAIT P2, [UR4+0x2a000], R11 ;  /* 0x02a0000bff0075a7 */ /* 0x0004e20008040144 */
[----:B------:R-:W-:Y:S01]  /*43a0*/  F2FP.F16.F32.PACK_AB R126, R12, R23 ;  /* 0x000000170c7e723e */ /* 0x000fe200000000ff */
[----:B------:R-:W-:Y:S01]  /*43b0*/  FADD R149, R22, R149 ;  /* 0x0000009516957221 */ /* 0x000fe20000000000 */
[----:B------:R-:W-:Y:S01]  /*43c0*/  FFMA R6, R9, R6, R122 ;  /* 0x0000000609067223 */ /* 0x000fe2000000007a */
[----:B------:R-:W-:Y:S01]  /*43d0*/  F2FP.F16.F32.PACK_AB R122, R125, R8 ;  /* 0x000000087d7a723e */ /* 0x000fe200000000ff */
[-C--:B------:R-:W-:Y:S01]  /*43e0*/  FMUL R24, R24, R9.reuse ;  /* 0x0000000918187220 */ /* 0x080fe20000400000 */
[----:B------:R-:W-:Y:S01]  /*43f0*/  FADD R149, R20, R149 ;  /* 0x0000009514957221 */ /* 0x000fe20000000000 */
[----:B-1----:R-:W-:Y:S01]  /*4400*/  @!P4 FMUL R10, R10, R10 ;  /* 0x0000000a0a0ac220 */ /* 0x002fe20000400000 */
[-C--:B------:R-:W-:Y:S01]  /*4410*/  FMUL R25, R25, R9.reuse ;  /* 0x0000000919197220 */ /* 0x080fe20000400000 */
[-C--:B------:R-:W-:Y:S01]  /*4420*/  FMUL R28, R28, R9.reuse ;  /* 0x000000091c1c7220 */ /* 0x080fe20000400000 */
[----:B------:R-:W-:Y:S01]  /*4430*/  FMUL R29, R29, R9 ;  /* 0x000000091d1d7220 */ /* 0x000fe20000400000 */
[----:B------:R-:W-:Y:S01]  /*4440*/  FFMA R5, R10, R5, R149 ;  /* 0x000000050a057223 */ /* 0x000fe20000000095 */
[-C--:B------:R-:W-:Y:S01]  /*4450*/  FMUL R32, R32, R9.reuse ;  /* 0x0000000920207220 */ /* 0x080fe20000400000 */
        /* <DEDUP_REMOVED lines=42> */
[----:B------:R-:W-:Y:S01]  /*4700*/  FMUL R117, R117, R9 ;  /* 0x0000000975757220 */ /* 0x000fe20000400000 */
        /* <DEDUP_REMOVED lines=48> */
[----:B------:R-:W-:Y:S01]  /*4a10*/  F2FP.F16.F32.PACK_AB R125, R147, R146 ;  /* 0x00000092937d723e */ /* 0x000fe200000000ff */
[----:B--23--:R-:W-:Y:S06]  /*4a20*/  @!P0 BRA `(.L_x_27) ;  /* 0x0000000000048947 */ /* 0x00cfec0003800000 */
[----:B------:R-:W-:Y:S01]  /*4a30*/  BPT.TRAP 0x1 ;  /* 0x000000040000795c */ /* 0x000fe20000300000 */
.L_x_27:
[----:B------:R-:W-:Y:S05]  /*4a40*/  @P2 BRA `(.L_x_28) ;  /* 0x0000000000082947 */ /* 0x000fea0003800000 */
[----:B------:R-:W1:Y:S02]  /*4a50*/  SYNCS.PHASECHK.TRANS64.TRYWAIT P2, [UR4+0x2a000], R11 ;  /* 0x02a0000bff0075a7 */ /* 0x000e640008040144 */
[----:B-1----:R-:W-:Y:S05]  /*4a60*/  @!P2 BRA `(.L_x_29) ;  /* 0x0000006000aca947 */ /* 0x002fea0003800000 */
.L_x_28:
[----:B------:R-:W-:Y:S01]  /*4a70*/  UIMAD UR4, UR11, 0x600, UR38 ;  /* 0x000006000b0478a4 */ /* 0x000fe2000f8e0226 */
[----:B------:R-:W-:Y:S01]  /*4a80*/  WARPGROUP.ARRIVE ;  /* 0x00000000000079c5 */ /* 0x000fe20000000000 */
[----:B------:R-:W-:Y:S01]  /*4a90*/  UMOV UR15, 0x40000040 ;  /* 0x40000040000f7882 */ /* 0x000fe20000000000 */
[----:B------:R-:W-:Y:S01]  /*4aa0*/  F2FP.F16.F32.PACK_AB R127, R151, R150 ;  /* 0x00000096977f723e */ /* 0x000fe200000000ff */
[----:B------:R-:W-:-:S03]  /*4ab0*/  UIADD3 UR10, UR4, 0x80, URZ ;  /* 0x00000080040a7890 */ /* 0x000fc6000fffe03f */
[----:B------:R-:W-:Y:S02]  /*4ac0*/  UMOV UR14, UR4 ;  /* 0x00000004000e7c82 */ /* 0x000fe40008000000 */
[----:B------:R-:W-:Y:S01]  /*4ad0*/  HGMMA.64x192x16.F32 R24, R120, gdesc[UR12].tnspB, R24, gsb0 ;  /* 0x42e0000c78187df0 */ /* 0x000fe20008000818 */
[----:B------:R-:W-:Y:S01]  /*4ae0*/  UMOV UR15, 0x40000040 ;  /* 0x40000040000f7882 */ /* 0x000fe20000000000 */
[----:B------:R-:W-:Y:S01]  /*4af0*/  UMOV UR14, UR10 ;  /* 0x0000000a000e7c82 */ /* 0x000fe20008000000 */
[----:B------:R-:W-:Y:S02]  /*4b00*/  UIADD3 UR10, UR4, 0x100, URZ ;  /* 0x00000100040a7890 */ /* 0x000fe4000fffe03f */
[----:B------:R-:W-:Y:S01]  /*4b10*/  UIADD3 UR4, UR4, 0x180, URZ ;  /* 0x0000018004047890 */ /* 0x000fe2000fffe03f */
[----:B------:R-:W-:Y:S02]  /*4b20*/  WARPGROUP.DEPBAR.LE gsb0, 0x0 ;  /* 0x00008000000079c5 */ /* 0x000fe40000010000 */
[----:B------:R-:W-:-:S12]  /*4b30*/  WARPGROUP.ARRIVE ;  /* 0x00000000000079c5 */ /* 0x000fd80000000000 */
[----:B------:R-:W-:Y:S01]  /*4b40*/  HGMMA.64x192x16.F32 R24, R132, gdesc[UR12].tnspB, R24, gsb0 ;  /* 0x42e0000c84187df0 */ /* 0x000fe20008000818 */
[----:B------:R-:W-:Y:S01]  /*4b50*/  UMOV UR14, UR10 ;  /* 0x0000000a000e7c82 */ /* 0x000fe20008000000 */
[----:B------:R-:W-:Y:S01]  /*4b60*/  UMOV UR15, 0x40000040 ;  /* 0x40000040000f7882 */ /* 0x000fe20000000000 */
[----:B------:R-:W-:Y:S02]  /*4b70*/  WARPGROUP.DEPBAR.LE gsb0, 0x0 ;  /* 0x00008000000079c5 */ /* 0x000fe40000010000 */
[----:B------:R-:W-:-:S15]  /*4b80*/  WARPGROUP.ARRIVE ;  /* 0x00000000000079c5 */ /* 0x000fde0000000000 */
[----:B------:R-:W-:Y:S01]  /*4b90*/  HGMMA.64x192x16.F32 R24, R128, gdesc[UR12].tnspB, R24, gsb0 ;  /* 0x42e0000c80187df0 */ /* 0x000fe20008000818 */
[----:B------:R-:W-:Y:S01]  /*4ba0*/  UMOV UR14, UR4 ;  /* 0x00000004000e7c82 */ /* 0x000fe20008000000 */
[----:B------:R-:W-:Y:S01]  /*4bb0*/  UMOV UR15, 0x40000040 ;  /* 0x40000040000f7882 */ /* 0x000fe20000000000 */
[----:B------:R-:W-:Y:S02]  /*4bc0*/  WARPGROUP.DEPBAR.LE gsb0, 0x0 ;  /* 0x00008000000079c5 */ /* 0x000fe40000010000 */
[----:B------:R-:W-:-:S15]  /*4bd0*/  WARPGROUP.ARRIVE ;  /* 0x00000000000079c5 */ /* 0x000fde0000000000 */
[----:B------:R-:W-:Y:S03]  /*4be0*/  HGMMA.64x192x16.F32 R24, R124, gdesc[UR12].tnspB, R24, gsb0 ;  /* 0x42e0000c7c187df0 */ /* 0x000fe60008000818 */
[----:B------:R-:W-:Y:S02]  /*4bf0*/  WARPGROUP.DEPBAR.LE gsb0, 0x0 ;  /* 0x00008000000079c5 */ /* 0x000fe40000010000 */
[----:B------:R-:W-:Y:S05]  /*4c00*/  @!P0 BRA `(.L_x_30) ;  /* 0x0000000000048947 */ /* 0x000fea0003800000 */
[----:B------:R-:W-:Y:S01]  /*4c10*/  BPT.TRAP 0x1 ;  /* 0x000000040000795c */ /* 0x000fe20000300000 */
.L_x_30:
[----:B------:R-:W-:-:S04]  /*4c20*/  ULEA UR4, UR39, UR36, 0x3 ;  /* 0x0000002427047291 */ /* 0x000fc8000f8e183f */
[----:B------:R-:W-:-:S04]  /*4c30*/  UIADD3 UR4, UR4, 0x2a028, URZ ;  /* 0x0002a02804047890 */ /* 0x000fc8000fffe03f */
[----:B------:R-:W-:-:S09]  /*4c40*/  UPRMT UR4, URZ, 0x654, UR4 ;  /* 0x000006543f047896 */ /* 0x000fd20008000004 */
[----:B------:R-:W-:Y:S01]  /*4c50*/  SYNCS.ARRIVE.TRANS64.RED.A1T0 RZ, [UR4], RZ ;  /* 0x000000ffffff79a7 */ /* 0x000fe20008100404 */
[----:B------:R-:W-:Y:S05]  /*4c60*/  @P1 BRA `(.L_x_31) ;  /* 0x0000000000041947 */ /* 0x000fea0003800000 */
[----:B------:R-:W-:Y:S01]  /*4c70*/  BPT.TRAP 0x1 ;  /* 0x000000040000795c */ /* 0x000fe20000300000 */
.L_x_31:
[----:B------:R-:W-:-:S04]  /*4c80*/  UIADD3 UR39, UR39, 0x1, URZ ;  /* 0x0000000127277890 */ /* 0x000fc8000fffe03f */
[----:B------:R-:W-:-:S04]  /*4c90*/  UISETP.NE.AND UP0, UPT, UR39, 0x5, UPT ;  /* 0x000000052700788c */ /* 0x000fc8000bf05270 */
[----:B------:R-:W-:Y:S01]  /*4ca0*/  USEL UR39, UR39, URZ, UP0 ;  /* 0x0000003f27277287 */ /* 0x000fe20008000000 */
[----:B------:R-:W-:Y:S11]  /*4cb0*/  @!P0 BRA `(.L_x_32) ;  /* 0x0000000000048947 */ /* 0x000ff60003800000 */
[----:B------:R-:W-:Y:S01]  /*4cc0*/  BPT.TRAP 0x1 ;  /* 0x000000040000795c */ /* 0x000fe20000300000 */
.L_x_32:
[----:B------:R-:W-:-:S04]  /*4cd0*/  ULEA UR4, UR39, UR36, 0x3 ;  /* 0x0000002427047291 */ /* 0x000fc8000f8e183f */
[----:B------:R-:W-:-:S04]  /*4ce0*/  UIADD3 UR4, UR4, 0x2a028, URZ ;  /* 0x0002a02804047890 */ /* 0x000fc8000fffe03f */
[----:B------:R-:W-:-:S09]  /*4cf0*/  UPRMT UR4, URZ, 0x654, UR4 ;  /* 0x000006543f047896 */ /* 0x000fd20008000004 */
[----:B------:R-:W-:Y:S01]  /*4d00*/  SYNCS.ARRIVE.TRANS64.RED.A1T0 RZ, [UR4], RZ ;  /* 0x000000ffffff79a7 */ /* 0x000fe20008100404 */
[----:B------:R-:W-:Y:S05]  /*4d10*/  @P1 BRA `(.L_x_33) ;  /* 0x0000000000041947 */ /* 0x000fea0003800000 */
[----:B------:R-:W-:Y:S01]  /*4d20*/  BPT.TRAP 0x1 ;  /* 0x000000040000795c */ /* 0x000fe20000300000 */
.L_x_33:
[----:B------:R-:W-:Y:S01]  /*4d30*/  UIADD3 UR4, UR11, 0x1, URZ ;  /* 0x000000010b047890 */ /* 0x000fe2000fffe03f */
[C---:B------:R-:W-:Y:S01]  /*4d40*/  ISETP.GT.AND P2, PT, R2.reuse, 0x2, PT ;  /* 0x000000020200780c */ /* 0x040fe20003f44270 */
[----:B------:R-:W-:Y:S01]  /*4d50*/  UIADD3 UR39, UR39, 0x1, URZ ;  /* 0x0000000127277890 */ /* 0x000fe2000fffe03f */
[----:B------:R-:W-:Y:S01]  /*4d60*/  IADD3 R2, R2, -0x1, RZ ;  /* 0xffffffff02027810 */ /* 0x000fe20007ffe0ff */
[----:B------:R-:W-:Y:S01]  /*4d70*/  UISETP.NE.AND UP2, UPT, UR4, 0x5, UPT ;  /* 0x000000050400788c */ /* 0x000fe2000bf45270 */
[----:B------:R-:W-:Y:S01]  /*4d80*/  IADD3 R0, R0, 0x40, RZ ;  /* 0x0000004000007810 */ /* 0x000fe20007ffe0ff */
[----:B------:R-:W-:Y:S01]  /*4d90*/  UISETP.NE.AND UP0, UPT, UR39, 0x5, UPT ;  /* 0x000000052700788c */ /* 0x000fe2000bf05270 */
[----:B-1----:R-:W-:Y:S01]  /*4da0*/  MOV R11, R4 ;  /* 0x00000004000b7202 */ /* 0x002fe20000000f00 */
[----:B------:R-:W-:Y:S01]  /*4db0*/  USEL UR10, URZ, 0x1, UP2 ;  /* 0x000000013f0a7887 */ /* 0x000fe20009000000 */
[----:B------:R-:W-:Y:S01]  /*4dc0*/  MOV R9, R3 ;  /* 0x0000000300097202 */ /* 0x000fe20000000f00 */
[----:B------:R-:W-:-:S02]  /*4dd0*/  USEL UR39, UR39, URZ, UP0 ;  /* 0x0000003f27277287 */ /* 0x000fc40008000000 */
[----:B------:R-:W-:Y:S02]  /*4de0*/  USEL UR4, UR4, URZ, UP2 ;  /* 0x0000003f04047287 */ /* 0x000fe40009000000 */
[----:B------:R-:W-:Y:S01]  /*4df0*/  LOP3.LUT R7, R7, UR10, RZ, 0x3c, !PT ;  /* 0x0000000a07077c12 */ /* 0x000fe2000f8e3cff */
[----:B------:R-:W-:Y:S09]  /*4e00*/  @P2 BRA `(.L_x_34) ;  /* 0xffffffe0002c2947 */ /* 0x000ff2000383ffff */
.L_x_23:
[----:B------:R-:W-:-:S13]  /*4e10*/  ISETP.GE.AND P2, PT, R2, 0x1, PT ;  /* 0x000000010200780c */ /* 0x000fda0003f46270 */
[----:B------:R-:W-:Y:S05]  /*4e20*/  @!P2 BRA `(.L_x_35) ;  /* 0x0000002000e4a947 */ /* 0x000fea0003800000 */
[----:B------:R-:W-:Y:S01]  /*4e30*/  MOV R8, R4 ;  /* 0x0000000400087202 */ /* 0x000fe20000000f00 */
[----:B------:R-:W-:Y:S01]  /*4e40*/  ULDC UR60, c[0x0][0x604] ;  /* 0x00018100003c7ab9 */ /* 0x000fe20000000800 */
[----:B------:R-:W-:Y:S01]  /*4e50*/  MOV R9, R3 ;  /* 0x0000000300097202 */ /* 0x000fe20000000f00 */
[----:B------:R-:W-:-:S06]  /*4e60*/  ULDC UR61, c[0x0][0x28c] ;  /* 0x0000a300003d7ab9 */ /* 0x000fcc0000000800 */
.L_x_46:
[----:B------:R-:W-:Y:S05]  /*4e70*/  @!P0 BRA `(.L_x_36) ;  /* 0x0000000000048947 */ /* 0x000fea0003800000 */
[----:B-1----:R-:W-:Y:S01]  /*4e80*/  BPT.TRAP 0x1 ;  /* 0x000000040000795c */ /* 0x002fe20000300000 */
.L_x_36:
[----:B------:R-:W-:Y:S01]  /*4e90*/  ULEA UR10, UR4, UR36, 0x3 ;  /* 0x00000024040a7291 */ /* 0x000fe2000f8e183f */
[----:B------:R-:W-:-:S08]  /*4ea0*/  SHF.L.U32 R3, R7, 0x1f, RZ ;  /* 0x0000001f07037819 */ /* 0x000fd000000006ff */
[----:B------:R-:W3:Y:S02]  /*4eb0*/  SYNCS.PHASECHK.TRANS64.TRYWAIT P2, [UR10+0x2a000], R3 ;  /* 0x02a00003ff0075a7 */ /* 0x000ee4000804014a */
[----:B---3--:R-:W-:Y:S05]  /*4ec0*/  @!P2 BRA `(.L_x_37) ;  /* 0x0000005c00aca947 */ /* 0x008fea0003800000 */
.L_x_114:
        /* <DEDUP_REMOVED lines=67> */
.L_x_38:
[C---:B---3--:R-:W-:Y:S01]  /*5300*/  IADD3 R3, R0.reuse, 0x1, RZ ;  /* 0x0000000100037810 */ /* 0x048fe20007ffe0ff */
[----:B------:R-:W-:Y:S01]  /*5310*/  ULEA UR4, UR11, UR36, 0x3 ;  /* 0x000000240b047291 */ /* 0x000fe2000f8e183f */
[C---:B------:R-:W-:Y:S02]  /*5320*/  IADD3 R4, R0.reuse, 0x8, RZ ;  /* 0x0000000800047810 */ /* 0x040fe40007ffe0ff */
[----:B------:R-:W-:Y:S02]  /*5330*/  ISETP.GE.AND P6, PT, R3, UR61, PT ;  /* 0x0000003d03007c0c */ /* 0x000fe4000bfc6270 */
[C---:B------:R-:W-:Y:S02]  /*5340*/  IADD3 R3, R0.reuse, 0x10, RZ ;  /* 0x0000001000037810 */ /* 0x040fe40007ffe0ff */
[----:B------:R-:W-:Y:S02]  /*5350*/  ISETP.GE.AND P5, PT, R0, UR61, PT ;  /* 0x0000003d00007c0c */ /* 0x000fe4000bfa6270 */
[----:B------:R-:W-:-:S02]  /*5360*/  ISETP.GE.AND P4, PT, R3, UR61, PT ;  /* 0x0000003d03007c0c */ /* 0x000fc4000bf86270 */
[----:B------:R-:W-:Y:S02]  /*5370*/  ISETP.GE.AND P3, PT, R4, UR61, PT ;  /* 0x0000003d04007c0c */ /* 0x000fe4000bf66270 */
[C---:B------:R-:W-:Y:S02]  /*5380*/  IADD3 R3, R0.reuse, 0x11, RZ ;  /* 0x0000001100037810 */ /* 0x040fe40007ffe0ff */
[----:B------:R-:W-:Y:S02]  /*5390*/  IADD3 R4, R0, 0x18, RZ ;  /* 0x0000001800047810 */ /* 0x000fe40007ffe0ff */
[----:B------:R-:W-:Y:S02]  /*53a0*/  FSEL R122, R122, -INF , !P5 ;  /* 0xff8000007a7a7808 */ /* 0x000fe40006800000 */
[----:B------:R-:W-:Y:S02]  /*53b0*/  FSEL R11, R120, -INF , !P5 ;  /* 0xff800000780b7808 */ /* 0x000fe40006800000 */
[----:B------:R-:W-:-:S02]  /*53c0*/  ISETP.GE.AND P5, PT, R3, UR61, PT ;  /* 0x0000003d03007c0c */ /* 0x000fc4000bfa6270 */
[----:B------:R-:W-:Y:S02]  /*53d0*/  FSEL R121, R121, -INF , !P6 ;  /* 0xff80000079797808 */ /* 0x000fe40007000000 */
[----:B------:R-:W-:Y:S02]  /*53e0*/  FSEL R123, R123, -INF , !P6 ;  /* 0xff8000007b7b7808 */ /* 0x000fe40007000000 */
[----:B------:R-:W-:Y:S02]  /*53f0*/  ISETP.GE.AND P6, PT, R4, UR61, PT ;  /* 0x0000003d04007c0c */ /* 0x000fe4000bfc6270 */
[C---:B------:R-:W-:Y:S02]  /*5400*/  IADD3 R3, R0.reuse, 0x19, RZ ;  /* 0x0000001900037810 */ /* 0x040fe40007ffe0ff */
[----:B------:R-:W-:Y:S02]  /*5410*/  IADD3 R10, R0, 0x9, RZ ;  /* 0x00000009000a7810 */ /* 0x000fe40007ffe0ff */
[----:B------:R-:W-:-:S02]  /*5420*/  FMNMX R4, R122, R9, !PT ;  /* 0x000000097a047209 */ /* 0x000fc40007800000 */
[----:B------:R-:W-:Y:S02]  /*5430*/  FSEL R124, R124, -INF , !P3 ;  /* 0xff8000007c7c7808 */ /* 0x000fe40005800000 */
[----:B------:R-:W-:Y:S02]  /*5440*/  FSEL R126, R126, -INF , !P3 ;  /* 0xff8000007e7e7808 */ /* 0x000fe40005800000 */
[----:B------:R-:W-:Y:S02]  /*5450*/  ISETP.GE.AND P3, PT, R3, UR61, PT ;  /* 0x0000003d03007c0c */ /* 0x000fe4000bf66270 */
[----:B------:R-:W-:Y:S02]  /*5460*/  ISETP.GE.AND P2, PT, R10, UR61, PT ;  /* 0x0000003d0a007c0c */ /* 0x000fe4000bf46270 */
[----:B------:R-:W-:Y:S02]  /*5470*/  FMNMX R3, R123, R4, !PT ;  /* 0x000000047b037209 */ /* 0x000fe40007800000 */
[----:B------:R-:W-:-:S02]  /*5480*/  FSEL R127, R127, -INF , !P2 ;  /* 0xff8000007f7f7808 */ /* 0x000fc40005000000 */
[----:B------:R-:W-:Y:S02]  /*5490*/  FMNMX R4, R126, R3, !PT ;  /* 0x000000037e047209 */ /* 0x000fe40007800000 */
[----:B------:R-:W-:Y:S02]  /*54a0*/  FSEL R130, R130, -INF , !P4 ;  /* 0xff80000082827808 */ /* 0x000fe40006000000 */
[----:B------:R-:W-:Y:S02]  /*54b0*/  FMNMX R3, R127, R4, !PT ;  /* 0x000000047f037209 */ /* 0x000fe40007800000 */
[----:B------:R-:W-:Y:S02]  /*54c0*/  FSEL R131, R131, -INF , !P5 ;  /* 0xff80000083837808 */ /* 0x000fe40006800000 */
[----:B------:R-:W-:Y:S02]  /*54d0*/  FMNMX R4, R130, R3, !PT ;  /* 0x0000000382047209 */ /* 0x000fe40007800000 */
[----:B------:R-:W-:-:S02]  /*54e0*/  IADD3 R10, R0, 0x20, RZ ;  /* 0x00000020000a7810 */ /* 0x000fc40007ffe0ff */
[----:B------:R-:W-:Y:S02]  /*54f0*/  FSEL R134, R134, -INF , !P6 ;  /* 0xff80000086867808 */ /* 0x000fe40007000000 */
[----:B------:R-:W-:Y:S02]  /*5500*/  FMNMX R3, R131, R4, !PT ;  /* 0x0000000483037209 */ /* 0x000fe40007800000 */
[----:B------:R-:W-:Y:S02]  /*5510*/  FSEL R125, R125, -INF , !P2 ;  /* 0xff8000007d7d7808 */ /* 0x000fe40005000000 */
[----:B------:R-:W-:Y:S02]  /*5520*/  ISETP.GE.AND P2, PT, R10, UR61, PT ;  /* 0x0000003d0a007c0c */ /* 0x000fe4000bf46270 */
[----:B------:R-:W-:Y:S02]  /*5530*/  IADD3 R10, R0, 0x21, RZ ;  /* 0x00000021000a7810 */ /* 0x000fe40007ffe0ff */
[----:B------:R-:W-:-:S02]  /*5540*/  FSEL R135, R135, -INF , !P3 ;  /* 0xff80000087877808 */ /* 0x000fc40005800000 */
[----:B------:R-:W-:Y:S02]  /*5550*/  FMNMX R4, R134, R3, !PT ;  /* 0x0000000386047209 */ /* 0x000fe40007800000 */
[----:B------:R-:W-:Y:S02]  /*5560*/  FSEL R129, R129, -INF , !P5 ;  /* 0xff80000081817808 */ /* 0x000fe40006800000 */
[----:B------:R-:W-:Y:S02]  /*5570*/  ISETP.GE.AND P5, PT, R10, UR61, PT ;  /* 0x0000003d0a007c0c */ /* 0x000fe4000bfa6270 */
[C---:B------:R-:W-:Y:S02]  /*5580*/  IADD3 R12, R0.reuse, 0x28, RZ ;  /* 0x00000028000c7810 */ /* 0x040fe40007ffe0ff */
[----:B------:R-:W-:Y:S02]  /*5590*/  IADD3 R10, R0, 0x29, RZ ;  /* 0x00000029000a7810 */ /* 0x000fe40007ffe0ff */
[----:B------:R-:W-:-:S02]  /*55a0*/  FSEL R138, R138, -INF , !P2 ;  /* 0xff8000008a8a7808 */ /* 0x000fc40005000000 */
[----:B------:R-:W-:Y:S02]  /*55b0*/  FMNMX R3, R135, R4, !PT ;  /* 0x0000000487037209 */ /* 0x000fe40007800000 */
[----:B------:R-:W-:Y:S02]  /*55c0*/  FSEL R128, R128, -INF , !P4 ;  /* 0xff80000080807808 */ /* 0x000fe40006000000 */
[----:B------:R-:W-:Y:S02]  /*55d0*/  FSEL R132, R132, -INF , !P6 ;  /* 0xff80000084847808 */ /* 0x000fe40007000000 */
[----:B------:R-:W-:Y:S02]  /*55e0*/  ISETP.GE.AND P4, PT, R12, UR61, PT ;  /* 0x0000003d0c007c0c */ /* 0x000fe4000bf86270 */
[----:B------:R-:W-:Y:S02]  /*55f0*/  ISETP.GE.AND P6, PT, R10, UR61, PT ;  /* 0x0000003d0a007c0c */ /* 0x000fe4000bfc6270 */
[----:B------:R-:W-:-:S02]  /*5600*/  FSEL R139, R139, -INF , !P5 ;  /* 0xff8000008b8b7808 */ /* 0x000fc40006800000 */
[----:B------:R-:W-:Y:S02]  /*5610*/  FMNMX R4, R138, R3, !PT ;  /* 0x000000038a047209 */ /* 0x000fe40007800000 */
[----:B------:R-:W-:Y:S02]  /*5620*/  IADD3 R10, R0, 0x30, RZ ;  /* 0x00000030000a7810 */ /* 0x000fe40007ffe0ff */
[----:B------:R-:W-:Y:S02]  /*5630*/  FSEL R133, R133, -INF , !P3 ;  /* 0xff80000085857808 */ /* 0x000fe40005800000 */
[----:B------:R-:W-:Y:S02]  /*5640*/  FSEL R142, R142, -INF , !P4 ;  /* 0xff8000008e8e7808 */ /* 0x000fe40006000000 */
[----:B------:R-:W-:Y:S02]  /*5650*/  FMNMX R3, R139, R4, !PT ;  /* 0x000000048b037209 */ /* 0x000fe40007800000 */
[----:B------:R-:W-:-:S02]  /*5660*/  ISETP.GE.AND P3, PT, R10, UR61, PT ;  /* 0x0000003d0a007c0c */ /* 0x000fc4000bf66270 */
[----:B------:R-:W-:Y:S02]  /*5670*/  IADD3 R10, R0, 0x31, RZ ;  /* 0x00000031000a7810 */ /* 0x000fe40007ffe0ff */
[----:B------:R-:W-:Y:S02]  /*5680*/  FSEL R143, R143, -INF , !P6 ;  /* 0xff8000008f8f7808 */ /* 0x000fe40007000000 */
[----:B------:R-:W-:Y:S02]  /*5690*/  FMNMX R4, R142, R3, !PT ;  /* 0x000000038e047209 */ /* 0x000fe40007800000 */
[----:B------:R-:W-:Y:S02]  /*56a0*/  FSEL R136, R136, -INF , !P2 ;  /* 0xff80000088887808 */ /* 0x000fe40005000000 */
[----:B------:R-:W-:Y:S02]  /*56b0*/  ISETP.GE.AND P2, PT, R10, UR61, PT ;  /* 0x0000003d0a007c0c */ /* 0x000fe4000bf46270 */
        /* <DEDUP_REMOVED lines=10> */
[----:B------:R-:W-:Y:S02]  /*5760*/  FSEL R150, R150, -INF , !P5 ;  /* 0xff80000096967808 */ /* 0x000fe40006800000 */
[----:B------:R-:W-:Y:S02]  /*5770*/  FMNMX R3, R147, R4, !PT ;  /* 0x0000000493037209 */ /* 0x000fe40007800000 */
[----:B------:R-:W-:-:S02]  /*5780*/  FSEL R151, R151, -INF , !P4 ;  /* 0xff80000097977808 */ /* 0x000fc40006000000 */
[----:B------:R-:W-:Y:S02]  /*5790*/  FMNMX R4, R150, R3, !PT ;  /* 0x0000000396047209 */ /* 0x000fe40007800000 */
[----:B------:R-:W-:Y:S02]  /*57a0*/  P2R R13, PR, RZ, 0x2 ;  /* 0x00000002ff0d7803 */ /* 0x000fe40000000000 */
[----:B------:R-:W-:Y:S02]  /*57b0*/  FMNMX R10, R151, R4, !PT ;  /* 0x00000004970a7209 */ /* 0x000fe40007800000 */
[----:B------:R-:W-:Y:S02]  /*57c0*/  FMNMX R4, R11, R8, !PT ;  /* 0x000000080b047209 */ /* 0x000fe40007800000 */
[----:B------:R-:W-:Y:S01]  /*57d0*/  FSEL R141, R141, -INF , !P6 ;  /* 0xff8000008d8d7808 */ /* 0x000fe20007000000 */
[----:B------:R-:W3:Y:S01]  /*57e0*/  SHFL.BFLY PT, R3, R10, 0x1, 0x1f ;  /* 0x0c201f000a037f89 */ /* 0x000ee200000e0000 */
[----:B------:R-:W-:-:S02]  /*57f0*/  FSEL R144, R144, -INF , !P3 ;  /* 0xff80000090907808 */ /* 0x000fc40005800000 */
[----:B------:R-:W-:Y:S02]  /*5800*/  FSEL R145, R145, -INF , !P2 ;  /* 0xff80000091917808 */ /* 0x000fe40005000000 */
[----:B------:R-:W-:Y:S02]  /*5810*/  FSEL R148, R148, -INF , !P5 ;  /* 0xff80000094947808 */ /* 0x000fe40006800000 */
[----:B------:R-:W-:Y:S02]  /*5820*/  FSEL R149, R149, -INF , !P4 ;  /* 0xff80000095957808 */ /* 0x000fe40006000000 */
[----:B---3--:R-:W-:-:S05]  /*5830*/  FMNMX R12, R10, R3, !PT ;  /* 0x000000030a0c7209 */ /* 0x008fca0007800000 */
[----:B------:R-:W3:Y:S02]  /*5840*/  SHFL.BFLY PT, R3, R12, 0x2, 0x1f ;  /* 0x0c401f000c037f89 */ /* 0x000ee400000e0000 */
[----:B---3--:R-:W-:-:S04]  /*5850*/  FMNMX R3, R12, R3, !PT ;  /* 0x000000030c037209 */ /* 0x008fc80007800000 */
[----:B------:R-:W-:-:S04]  /*5860*/  FSETP.NEU.AND P1, PT, R3, -INF , PT ;  /* 0xff8000000300780b */ /* 0x000fc80003f2d000 */
[----:B------:R-:W-:Y:S02]  /*5870*/  FSEL R14, R3, RZ, P1 ;  /* 0x000000ff030e7208 */ /* 0x000fe40000800000 */
[----:B------:R-:W-:Y:S02]  /*5880*/  ISETP.NE.AND P1, PT, R13, RZ, PT ;  /* 0x000000ff0d00720c */ /* 0x000fe40003f25270 */
[----:B------:R-:W-:Y:S01]  /*5890*/  FMNMX R13, R121, R4, !PT ;  /* 0x00000004790d7209 */ /* 0x000fe20007800000 */
[C---:B------:R-:W-:Y:S01]  /*58a0*/  FMUL R12, R14.reuse, UR60 ;  /* 0x0000003c0e0c7c20 */ /* 0x040fe20008400000 */
[----:B------:R-:W-:Y:S02]  /*58b0*/  FADD R14, -R14, R9 ;  /* 0x000000090e0e7221 */ /* 0x000fe40000000100 */
[----:B------:R-:W-:Y:S01]  /*58c0*/  FMNMX R4, R124, R13, !PT ;  /* 0x0000000d7c047209 */ /* 0x000fe20007800000 */
[--C-:B------:R-:W-:Y:S01]  /*58d0*/  FFMA R16, R123, UR60, -R12.reuse ;  /* 0x0000003c7b107c23 */ /* 0x100fe2000800080c */
[--C-:B------:R-:W-:Y:S01]  /*58e0*/  FFMA R10, R122, UR60, -R12.reuse ;  /* 0x0000003c7a0a7c23 */ /* 0x100fe2000800080c */
        /* <DEDUP_REMOVED lines=12> */
[--C-:B--2---:R-:W-:Y:S01]  /*59b0*/  FFMA R17, R139, UR60, -R12.reuse ;  /* 0x0000003c8b117c23 */ /* 0x104fe2000800080c */
[----:B------:R-:W-:Y:S01]  /*59c0*/  FMNMX R4, R132, R13, !PT ;  /* 0x0000000d84047209 */ /* 0x000fe20007800000 */
[--C-:B------:R-:W-:Y:S01]  /*59d0*/  FFMA R143, R143, UR60, -R12.reuse ;  /* 0x0000003c8f8f7c23 */ /* 0x100fe2000800080c */
[----:B------:R-:W-:Y:S01]  /*59e0*/  FSETP.GEU.AND P4, PT, R130, -126, PT ;  /* 0xc2fc00008200780b */ /* 0x000fe20003f8e000 */
[----:B------:R-:W-:Y:S01]  /*59f0*/  @!P3 FMUL R16, R16, 0.5 ;  /* 0x3f0000001010b820 */ /* 0x000fe20000400000 */
[----:B------:R-:W-:Y:S01]  /*5a00*/  FMNMX R13, R133, R4, !PT ;  /* 0x00000004850d7209 */ /* 0x000fe20007800000 */
[--C-:B------:R-:W-:Y:S01]  /*5a10*/  FFMA R19, R142, UR60, -R12.reuse ;  /* 0x0000003c8e137c23 */ /* 0x100fe2000800080c */
[----:B------:R-:W-:Y:S01]  /*5a20*/  FSETP.GEU.AND P2, PT, R123, -126, PT ;  /* 0xc2fc00007b00780b */ /* 0x000fe20003f4e000 */
[----:B------:R-:W-:Y:S01]  /*5a30*/  @!P6 FMUL R10, R10, 0.5 ;  /* 0x3f0000000a0ae820 */ /* 0x000fe20000400000 */
[----:B------:R-:W-:Y:S01]  /*5a40*/  FMNMX R4, R136, R13, !PT ;  /* 0x0000000d88047209 */ /* 0x000fe20007800000 */
[--C-:B------:R-:W-:Y:S01]  /*5a50*/  FFMA R21, R147, UR60, -R12.reuse ;  /* 0x0000003c93157c23 */ /* 0x100fe2000800080c */
[----:B------:R-:W-:Y:S01]  /*5a60*/  FFMA R150, R150, UR60, -R12 ;  /* 0x0000003c96967c23 */ /* 0x000fe2000800080c */
[----:B------:R-:W-:Y:S01]  /*5a70*/  @!P5 FMUL R127, R127, 0.5 ;  /* 0x3f0000007f7fd820 */ /* 0x000fe20000400000 */
[----:B------:R-:W-:Y:S01]  /*5a80*/  FMNMX R13, R137, R4, !PT ;  /* 0x00000004890d7209 */ /* 0x000fe20007800000 */
[----:B------:R-:W2:Y:S01]  /*5a90*/  MUFU.EX2 R10, R10 ;  /* 0x0000000a000a7308 */ /* 0x000ea20000000800 */
[----:B------:R-:W-:Y:S01]  /*5aa0*/  FMUL R14, R14, UR60 ;  /* 0x0000003c0e0e7c20 */ /* 0x000fe20008400000 */
[----:B------:R-:W-:Y:S01]  /*5ab0*/  @!P4 FMUL R130, R130, 0.5 ;  /* 0x3f0000008282c820 */ /* 0x000fe20000400000 */
[----:B------:R-:W-:-:S03]  /*5ac0*/  FMNMX R4, R140, R13, !PT ;  /* 0x0000000d8c047209 */ /* 0x000fc60007800000 */
[----:B------:R-:W-:Y:S01]  /*5ad0*/  @!P2 FMUL R123, R123, 0.5 ;  /* 0x3f0000007b7ba820 */ /* 0x000fe20000400000 */
[----:B------:R-:W-:Y:S01]  /*5ae0*/  FMNMX R13, R141, R4, !PT ;  /* 0x000000048d0d7209 */ /* 0x000fe20007800000 */
[----:B------:R-:W3:Y:S03]  /*5af0*/  MUFU.EX2 R18, R127 ;  /* 0x0000007f00127308 */ /* 0x000ee60000000800 */
[----:B------:R-:W-:-:S04]  /*5b00*/  FMNMX R4, R144, R13, !PT ;  /* 0x0000000d90047209 */ /* 0x000fc80007800000 */
[----:B------:R-:W-:Y:S01]  /*5b10*/  FMNMX R13, R145, R4, !PT ;  /* 0x00000004910d7209 */ /* 0x000fe20007800000 */
[----:B------:R-:W4:Y:S01]  /*5b20*/  MUFU.EX2 R20, R130 ;  /* 0x0000008200147308 */ /* 0x000f220000000800 */
[----:B--2---:R-:W-:Y:S01]  /*5b30*/  @!P6 FMUL R10, R10, R10 ;  /* 0x0000000a0a0ae220 */ /* 0x004fe20000400000 */
[----:B------:R-:W-:Y:S02]  /*5b40*/  FSETP.GEU.AND P6, PT, R131, -126, PT ;  /* 0xc2fc00008300780b */ /* 0x000fe40003fce000 */
[----:B------:R-:W-:-:S04]  /*5b50*/  FMNMX R4, R148, R13, !PT ;  /* 0x0000000d94047209 */ /* 0x000fc80007800000 */
[----:B------:R2:W5:Y:S01]  /*5b60*/  MUFU.EX2 R13, R16 ;  /* 0x00000010000d7308 */ /* 0x0005620000000800 */
[----:B------:R-:W-:Y:S01]  /*5b70*/  FMNMX R4, R149, R4, !PT ;  /* 0x0000000495047209 */ /* 0x000fe20007800000 */
[----:B---3--:R-:W-:Y:S01]  /*5b80*/  @!P5 FMUL R18, R18, R18 ;  /* 0x000000121212d220 */ /* 0x008fe20000400000 */
[----:B------:R-:W-:-:S03]  /*5b90*/  FSETP.GEU.AND P5, PT, R138, -126, PT ;  /* 0xc2fc00008a00780b */ /* 0x000fc60003fae000 */
[----:B------:R-:W3:Y:S01]  /*5ba0*/  SHFL.BFLY PT, R15, R4, 0x1, 0x1f ;  /* 0x0c201f00040f7f89 */ /* 0x000ee200000e0000 */
[----:B------:R-:W-:Y:S01]  /*5bb0*/  @!P6 FMUL R131, R131, 0.5 ;  /* 0x3f0000008383e820 */ /* 0x000fe20000400000 */
[----:B------:R-:W1:Y:S01]  /*5bc0*/  MUFU.EX2 R123, R123 ;  /* 0x0000007b007b7308 */ /* 0x000e620000000800 */
[----:B----4-:R-:W-:Y:S01]  /*5bd0*/  @!P4 FMUL R20, R20, R20 ;  /* 0x000000141414c220 */ /* 0x010fe20000400000 */
[----:B--2---:R-:W-:Y:S01]  /*5be0*/  FFMA R16, R135, UR60, -R12 ;  /* 0x0000003c87107c23 */ /* 0x004fe2000800080c */
[----:B------:R-:W-:-:S05]  /*5bf0*/  FSETP.GEU.AND P4, PT, R17, -126, PT ;  /* 0xc2fc00001100780b */ /* 0x000fca0003f8e000 */
[----:B------:R-:W2:Y:S01]  /*5c00*/  MUFU.EX2 R135, R131 ;  /* 0x0000008300877308 */ /* 0x000ea20000000800 */
[----:B-----5:R-:W-:Y:S01]  /*5c10*/  @!P3 FMUL R13, R13, R13 ;  /* 0x0000000d0d0db220 */ /* 0x020fe20000400000 */
[----:B------:R-:W-:Y:S01]  /*5c20*/  FSETP.GEU.AND P3, PT, R134, -126, PT ;  /* 0xc2fc00008600780b */ /* 0x000fe20003f6e000 */
[----:B------:R-:W-:-:S05]  /*5c30*/  @!P5 FMUL R138, R138, 0.5 ;  /* 0x3f0000008a8ad820 */ /* 0x000fca0000400000 */
[----:B------:R-:W-:Y:S01]  /*5c40*/  @!P4 FMUL R17, R17, 0.5 ;  /* 0x3f0000001111c820 */ /* 0x000fe20000400000 */
[----:B-1----:R-:W-:Y:S01]  /*5c50*/  @!P2 FMUL R123, R123, R123 ;  /* 0x0000007b7b7ba220 */ /* 0x002fe20000400000 */
[----:B------:R-:W-:Y:S01]  /*5c60*/  FSETP.GEU.AND P2, PT, R16, -126, PT ;  /* 0xc2fc00001000780b */ /* 0x000fe20003f4e000 */
[----:B------:R-:W1:Y:S01]  /*5c70*/  MUFU.EX2 R153, R138 ;  /* 0x0000008a00997308 */ /* 0x000e620000000800 */
[----:B---3--:R-:W-:-:S03]  /*5c80*/  FMNMX R4, R4, R15, !PT ;  /* 0x0000000f04047209 */ /* 0x008fc60007800000 */
[----:B------:R-:W-:Y:S01]  /*5c90*/  @!P3 FMUL R134, R134, 0.5 ;  /* 0x3f0000008686b820 */ /* 0x000fe20000400000 */
[----:B--2---:R-:W-:Y:S01]  /*5ca0*/  @!P6 FMUL R135, R135, R135 ;  /* 0x000000878787e220 */ /* 0x004fe20000400000 */
[----:B------:R-:W-:Y:S02]  /*5cb0*/  FSETP.GEU.AND P6, PT, R19, -126, PT ;  /* 0xc2fc00001300780b */ /* 0x000fe40003fce000 */
[----:B------:R-:W2:Y:S01]  /*5cc0*/  MUFU.EX2 R22, R134 ;  /* 0x0000008600167308 */ /* 0x000ea20000000800 */
[----:B------:R-:W3:Y:S03]  /*5cd0*/  SHFL.BFLY PT, R15, R4, 0x2, 0x1f ;  /* 0x0c401f00040f7f89 */ /* 0x000ee600000e0000 */
[----:B------:R-:W-:-:S04]  /*5ce0*/  @!P2 FMUL R16, R16, 0.5 ;  /* 0x3f0000001010a820 */ /* 0x000fc80000400000 */
[----:B------:R-:W4:Y:S01]  /*5cf0*/  MUFU.EX2 R142, R17 ;  /* 0x00000011008e7308 */ /* 0x000f220000000800 */
[----:B-1----:R-:W-:Y:S01]  /*5d00*/  @!P5 FMUL R153, R153, R153 ;  /* 0x000000999999d220 */ /* 0x002fe20000400000 */
[----:B------:R-:W-:Y:S01]  /*5d10*/  FSETP.GEU.AND P5, PT, R21, -126, PT ;  /* 0xc2fc00001500780b */ /* 0x000fe20003fae000 */
[----:B------:R-:W-:-:S05]  /*5d20*/  @!P6 FMUL R19, R19, 0.5 ;  /* 0x3f0000001313e820 */ /* 0x000fca0000400000 */
[----:B------:R1:W5:Y:S01]  /*5d30*/  MUFU.EX2 R139, R16 ;  /* 0x00000010008b7308 */ /* 0x0003620000000800 */
[----:B--2---:R-:W-:Y:S01]  /*5d40*/  @!P3 FMUL R22, R22, R22 ;  /* 0x000000161616b220 */ /* 0x004fe20000400000 */
[----:B------:R-:W-:-:S05]  /*5d50*/  FSETP.GEU.AND P3, PT, R143, -126, PT ;  /* 0xc2fc00008f00780b */ /* 0x000fca0003f6e000 */
[----:B------:R-:W-:Y:S01]  /*5d60*/  @!P5 FMUL R21, R21, 0.5 ;  /* 0x3f0000001515d820 */ /* 0x000fe20000400000 */
[----:B---3--:R-:W-:Y:S01]  /*5d70*/  FMNMX R4, R4, R15, !PT ;  /* 0x0000000f04047209 */ /* 0x008fe20007800000 */
[----:B----4-:R-:W-:Y:S01]  /*5d80*/  @!P4 FMUL R142, R142, R142 ;  /* 0x0000008e8e8ec220 */ /* 0x010fe20000400000 */
[----:B-1----:R-:W-:Y:S01]  /*5d90*/  FFMA R16, R146, UR60, -R12 ;  /* 0x0000003c92107c23 */ /* 0x002fe2000800080c */
[----:B------:R-:W1:Y:S01]  /*5da0*/  MUFU.EX2 R138, R21 ;  /* 0x00000015008a7308 */ /* 0x000e620000000800 */
[----:B------:R-:W-:-:S03]  /*5db0*/  FSETP.NEU.AND P4, PT, R4, -INF , PT ;  /* 0xff8000000400780b */ /* 0x000fc60003f8d000 */
[----:B------:R-:W-:Y:S01]  /*5dc0*/  @!P3 FMUL R143, R143, 0.5 ;  /* 0x3f0000008f8fb820 */ /* 0x000fe20000400000 */
[----:B-----5:R-:W-:Y:S01]  /*5dd0*/  @!P2 FMUL R139, R139, R139 ;  /* 0x0000008b8b8ba220 */ /* 0x020fe20000400000 */
[----:B------:R-:W-:Y:S02]  /*5de0*/  FSEL R15, R4, RZ, P4 ;  /* 0x000000ff040f7208 */ /* 0x000fe40002000000 */
[----:B------:R2:W3:Y:S01]  /*5df0*/  MUFU.EX2 R146, R19 ;  /* 0x0000001300927308 */ /* 0x0004e20000000800 */
[----:B------:R-:W-:Y:S02]  /*5e00*/  FSETP.GEU.AND P2, PT, R16, -126, PT ;  /* 0xc2fc00001000780b */ /* 0x000fe40003f4e000 */
[----:B------:R-:W-:-:S05]  /*5e10*/  FSETP.GEU.AND P4, PT, R150, -126, PT ;  /* 0xc2fc00009600780b */ /* 0x000fca0003f8e000 */
[----:B------:R-:W4:Y:S01]  /*5e20*/  MUFU.EX2 R143, R143 ;  /* 0x0000008f008f7308 */ /* 0x000f220000000800 */
[----:B--2---:R-:W-:Y:S01]  /*5e30*/  FFMA R19, R151, UR60, -R12 ;  /* 0x0000003c97137c23 */ /* 0x004fe2000800080c */
[C---:B------:R-:W-:Y:S01]  /*5e40*/  FMUL R12, R15.reuse, UR60 ;  /* 0x0000003c0f0c7c20 */ /* 0x040fe20008400000 */
[----:B-1----:R-:W-:Y:S01]  /*5e50*/  @!P5 FMUL R138, R138, R138 ;  /* 0x0000008a8a8ad220 */ /* 0x002fe20000400000 */
[----:B------:R-:W-:Y:S01]  /*5e60*/  FADD R15, -R15, R8 ;  /* 0x000000080f0f7221 */ /* 0x000fe20000000100 */
[----:B------:R-:W-:Y:S01]  /*5e70*/  FADD R8, R10, R153 ;  /* 0x000000990a087221 */ /* 0x000fe20000000000 */
[--C-:B------:R-:W-:Y:S01]  /*5e80*/  FFMA R11, R11, UR60, -R12.reuse ;  /* 0x0000003c0b0b7c23 */ /* 0x100fe2000800080c */
[----:B------:R-:W-:Y:S01]  /*5e90*/  @!P2 FMUL R16, R16, 0.5 ;  /* 0x3f0000001010a820 */ /* 0x000fe20000400000 */
[--C-:B------:R-:W-:Y:S01]  /*5ea0*/  FFMA R124, R124, UR60, -R12.reuse ;  /* 0x0000003c7c7c7c23 */ /* 0x100fe2000800080c */
[----:B---3--:R-:W-:Y:S01]  /*5eb0*/  @!P6 FMUL R146, R146, R146 ;  /* 0x000000929292e220 */ /* 0x008fe20000400000 */
[----:B------:R-:W-:Y:S01]  /*5ec0*/  FSETP.GEU.AND P6, PT, R19, -126, PT ;  /* 0xc2fc00001300780b */ /* 0x000fe20003fce000 */
[----:B------:R-:W1:Y:S01]  /*5ed0*/  MUFU.EX2 R147, R16 ;  /* 0x0000001000937308 */ /* 0x000e620000000800 */
[----:B------:R-:W-:Y:S01]  /*5ee0*/  @!P4 FMUL R150, R150, 0.5 ;  /* 0x3f0000009696c820 */ /* 0x000fe20000400000 */
[----:B------:R-:W-:Y:S01]  /*5ef0*/  FSETP.GEU.AND P5, PT, R124, -126, PT ;  /* 0xc2fc00007c00780b */ /* 0x000fe20003fae000 */
[--C-:B------:R-:W-:Y:S01]  /*5f00*/  FFMA R121, R121, UR60, -R12.reuse ;  /* 0x0000003c79797c23 */ /* 0x100fe2000800080c */
[--C-:B------:R-:W-:Y:S01]  /*5f10*/  FFMA R125, R125, UR60, -R12.reuse ;  /* 0x0000003c7d7d7c23 */ /* 0x100fe2000800080c */
[--C-:B------:R-:W-:Y:S01]  /*5f20*/  FFMA R129, R129, UR60, -R12.reuse ;  /* 0x0000003c81817c23 */ /* 0x100fe2000800080c */
[----:B----4-:R-:W-:Y:S01]  /*5f30*/  @!P3 FMUL R143, R143, R143 ;  /* 0x0000008f8f8fb220 */ /* 0x010fe20000400000 */
[----:B------:R-:W-:Y:S01]  /*5f40*/  FSETP.GEU.AND P3, PT, R11, -126, PT ;  /* 0xc2fc00000b00780b */ /* 0x000fe20003f6e000 */
[----:B------:R-:W2:Y:S01]  /*5f50*/  MUFU.EX2 R151, R150 ;  /* 0x0000009600977308 */ /* 0x000ea20000000800 */
[--C-:B------:R-:W-:Y:S01]  /*5f60*/  FFMA R128, R128, UR60, -R12.reuse ;  /* 0x0000003c80807c23 */ /* 0x100fe2000800080c */
[--C-:B------:R-:W-:Y:S01]  /*5f70*/  FFMA R133, R133, UR60, -R12.reuse ;  /* 0x0000003c85857c23 */ /* 0x100fe2000800080c */
[--C-:B------:R-:W-:Y:S01]  /*5f80*/  FFMA R136, R136, UR60, -R12.reuse ;  /* 0x0000003c88887c23 */ /* 0x100fe2000800080c */
[----:B------:R-:W-:Y:S01]  /*5f90*/  @!P6 FMUL R19, R19, 0.5 ;  /* 0x3f0000001313e820 */ /* 0x000fe20000400000 */
[--C-:B------:R-:W-:Y:S01]  /*5fa0*/  FFMA R137, R137, UR60, -R12.reuse ;  /* 0x0000003c89897c23 */ /* 0x100fe2000800080c */
[--C-:B------:R-:W-:Y:S01]  /*5fb0*/  FFMA R140, R140, UR60, -R12.reuse ;  /* 0x0000003c8c8c7c23 */ /* 0x100fe2000800080c */
[----:B------:R-:W-:Y:S01]  /*5fc0*/  @!P5 FMUL R124, R124, 0.5 ;  /* 0x3f0000007c7cd820 */ /* 0x000fe20000400000 */
[----:B------:R-:W3:Y:S01]  /*5fd0*/  MUFU.EX2 R152, R19 ;  /* 0x0000001300987308 */ /* 0x000ee20000000800 */
[----:B-1----:R-:W-:Y:S01]  /*5fe0*/  @!P2 FMUL R147, R147, R147 ;  /* 0x000000939393a220 */ /* 0x002fe20000400000 */
[----:B------:R-:W-:Y:S01]  /*5ff0*/  FSETP.GEU.AND P2, PT, R121, -126, PT ;  /* 0xc2fc00007900780b */ /* 0x000fe20003f4e000 */
[--C-:B------:R-:W-:Y:S01]  /*6000*/  FFMA R144, R144, UR60, -R12.reuse ;  /* 0x0000003c90907c23 */ /* 0x100fe2000800080c */
[----:B------:R-:W-:Y:S01]  /*6010*/  @!P3 FMUL R11, R11, 0.5 ;  /* 0x3f0000000b0bb820 */ /* 0x000fe20000400000 */
[--C-:B------:R-:W-:Y:S01]  /*6020*/  FFMA R141, R141, UR60, -R12.reuse ;  /* 0x0000003c8d8d7c23 */ /* 0x100fe2000800080c */
[--C-:B------:R-:W-:Y:S01]  /*6030*/  FFMA R145, R145, UR60, -R12.reuse ;  /* 0x0000003c91917c23 */ /* 0x100fe2000800080c */
[----:B------:R-:W-:Y:S01]  /*6040*/  FFMA R148, R148, UR60, -R12 ;  /* 0x0000003c94947c23 */ /* 0x000fe2000800080c */
[----:B------:R1:W4:Y:S01]  /*6050*/  MUFU.EX2 R120, R11 ;  /* 0x0000000b00787308 */ /* 0x0003220000000800 */
[----:B--2---:R-:W-:Y:S01]  /*6060*/  @!P4 FMUL R151, R151, R151 ;  /* 0x000000979797c220 */ /* 0x004fe20000400000 */
[----:B------:R-:W-:Y:S01]  /*6070*/  FSETP.GEU.AND P4, PT, R125, -126, PT ;  /* 0xc2fc00007d00780b */ /* 0x000fe20003f8e000 */
[----:B------:R-:W-:Y:S01]  /*6080*/  FMUL R15, R15, UR60 ;  /* 0x0000003c0f0f7c20 */ /* 0x000fe20008400000 */
[----:B------:R-:W-:Y:S01]  /*6090*/  FADD R16, R123, R146 ;  /* 0x000000927b107221 */ /* 0x000fe20000000000 */
[----:B------:R-:W-:Y:S01]  /*60a0*/  FADD R127, R22, R151 ;  /* 0x00000097167f7221 */ /* 0x000fe20000000000 */
[----:B------:R-:W-:Y:S01]  /*60b0*/  F2FP.F16.F32.PACK_AB R123, R18, R123 ;  /* 0x0000007b127b723e */ /* 0x000fe200000000ff */
[----:B------:R-:W-:Y:S01]  /*60c0*/  @!P2 FMUL R121, R121, 0.5 ;  /* 0x3f0000007979a820 */ /* 0x000fe20000400000 */
[----:B------:R-:W2:Y:S01]  /*60d0*/  MUFU.EX2 R122, R124 ;  /* 0x0000007c007a7308 */ /* 0x000ea20000000800 */
[----:B---3--:R-:W-:Y:S01]  /*60e0*/  @!P6 FMUL R152, R152, R152 ;  /* 0x000000989898e220 */ /* 0x008fe20000400000 */
[----:B------:R-:W-:Y:S01]  /*60f0*/  FSETP.GEU.AND P6, PT, R128, -126, PT ;  /* 0xc2fc00008000780b */ /* 0x000fe20003fce000 */
[--C-:B-1----:R-:W-:Y:S01]  /*6100*/  FFMA R11, R132, UR60, -R12.reuse ;  /* 0x0000003c840b7c23 */ /* 0x102fe2000800080c */
[----:B------:R-:W-:Y:S01]  /*6110*/  FFMA R12, R149, UR60, -R12 ;  /* 0x0000003c950c7c23 */ /* 0x000fe2000800080c */
[----:B------:R-:W-:-:S02]  /*6120*/  FADD R131, R139, R152 ;  /* 0x000000988b837221 */ /* 0x000fc40000000000 */
[----:B------:R-:W-:Y:S01]  /*6130*/  @!P4 FMUL R125, R125, 0.5 ;  /* 0x3f0000007d7dc820 */ /* 0x000fe20000400000 */
[----:B------:R1:W3:Y:S01]  /*6140*/  MUFU.EX2 R17, R121 ;  /* 0x0000007900117308 */ /* 0x0002e20000000800 */
[----:B----4-:R-:W-:Y:S01]  /*6150*/  @!P3 FMUL R120, R120, R120 ;  /* 0x000000787878b220 */ /* 0x010fe20000400000 */
[----:B------:R-:W-:-:S05]  /*6160*/  FSETP.GEU.AND P3, PT, R129, -126, PT ;  /* 0xc2fc00008100780b */ /* 0x000fca0003f6e000 */
[----:B------:R-:W-:Y:S01]  /*6170*/  @!P6 FMUL R128, R128, 0.5 ;  /* 0x3f0000008080e820 */ /* 0x000fe20000400000 */
[----:B------:R-:W4:Y:S01]  /*6180*/  MUFU.EX2 R125, R125 ;  /* 0x0000007d007d7308 */ /* 0x000f220000000800 */
[----:B--2---:R-:W-:Y:S01]  /*6190*/  @!P5 FMUL R122, R122, R122 ;  /* 0x0000007a7a7ad220 */ /* 0x004fe20000400000 */
[----:B------:R-:W-:Y:S01]  /*61a0*/  FSETP.GEU.AND P5, PT, R133, -126, PT ;  /* 0xc2fc00008500780b */ /* 0x000fe20003fae000 */
[----:B-1----:R-:W-:-:S04]  /*61b0*/  FADD R121, R20, R147 ;  /* 0x0000009314797221 */ /* 0x002fc80000000000 */
[----:B------:R-:W-:Y:S01]  /*61c0*/  @!P3 FMUL R129, R129, 0.5 ;  /* 0x3f0000008181b820 */ /* 0x000fe20000400000 */
[----:B------:R-:W1:Y:S01]  /*61d0*/  MUFU.EX2 R132, R128 ;  /* 0x0000008000847308 */ /* 0x000e620000000800 */
[----:B---3--:R-:W-:Y:S01]  /*61e0*/  @!P2 FMUL R17, R17, R17 ;  /* 0x000000111111a220 */ /* 0x008fe20000400000 */
[----:B------:R-:W-:-:S05]  /*61f0*/  FSETP.GEU.AND P2, PT, R11, -126, PT ;  /* 0xc2fc00000b00780b */ /* 0x000fca0003f4e000 */
[----:B------:R-:W-:Y:S01]  /*6200*/  @!P5 FMUL R133, R133, 0.5 ;  /* 0x3f0000008585d820 */ /* 0x000fe20000400000 */
[----:B------:R-:W2:Y:S01]  /*6210*/  MUFU.EX2 R129, R129 ;  /* 0x0000008100817308 */ /* 0x000ea20000000800 */
[----:B----4-:R-:W-:Y:S01]  /*6220*/  @!P4 FMUL R125, R125, R125 ;  /* 0x0000007d7d7dc220 */ /* 0x010fe20000400000 */
[----:B------:R-:W-:-:S05]  /*6230*/  FSETP.GEU.AND P4, PT, R136, -126, PT ;  /* 0xc2fc00008800780b */ /* 0x000fca0003f8e000 */
[----:B------:R-:W-:Y:S01]  /*6240*/  @!P2 FMUL R11, R11, 0.5 ;  /* 0x3f0000000b0ba820 */ /* 0x000fe20000400000 */
[----:B------:R-:W3:Y:S01]  /*6250*/  MUFU.EX2 R19, R133 ;  /* 0x0000008500137308 */ /* 0x000ee20000000800 */
[----:B-1----:R-:W-:Y:S01]  /*6260*/  @!P6 FMUL R132, R132, R132 ;  /* 0x000000848484e220 */ /* 0x002fe20000400000 */
[----:B------:R-:W-:-:S05]  /*6270*/  FSETP.GEU.AND P6, PT, R137, -126, PT ;  /* 0xc2fc00008900780b */ /* 0x000fca0003fce000 */
[----:B------:R-:W-:Y:S01]  /*6280*/  @!P4 FMUL R136, R136, 0.5 ;  /* 0x3f0000008888c820 */ /* 0x000fe20000400000 */
[----:B------:R-:W1:Y:S01]  /*6290*/  MUFU.EX2 R134, R11 ;  /* 0x0000000b00867308 */ /* 0x000e620000000800 */
[----:B--2---:R-:W-:Y:S01]  /*62a0*/  @!P3 FMUL R129, R129, R129 ;  /* 0x000000818181b220 */ /* 0x004fe20000400000 */
[----:B------:R-:W-:-:S05]  /*62b0*/  FSETP.GEU.AND P3, PT, R140, -126, PT ;  /* 0xc2fc00008c00780b */ /* 0x000fca0003f6e000 */
[----:B------:R-:W-:Y:S01]  /*62c0*/  @!P6 FMUL R137, R137, 0.5 ;  /* 0x3f0000008989e820 */ /* 0x000fe20000400000 */
[----:B------:R-:W2:Y:S01]  /*62d0*/  MUFU.EX2 R21, R136 ;  /* 0x0000008800157308 */ /* 0x000ea20000000800 */
[----:B---3--:R-:W-:Y:S01]  /*62e0*/  @!P5 FMUL R19, R19, R19 ;  /* 0x000000131313d220 */ /* 0x008fe20000400000 */
[----:B------:R-:W-:-:S05]  /*62f0*/  FSETP.GEU.AND P5, PT, R144, -126, PT ;  /* 0xc2fc00009000780b */ /* 0x000fca0003fae000 */
[----:B------:R-:W-:Y:S01]  /*6300*/  @!P3 FMUL R140, R140, 0.5 ;  /* 0x3f0000008c8cb820 */ /* 0x000fe20000400000 */
[----:B------:R3:W4:Y:S01]  /*6310*/  MUFU.EX2 R128, R137 ;  /* 0x0000008900807308 */ /* 0x0007220000000800 */
[----:B-1----:R-:W-:Y:S01]  /*6320*/  @!P2 FMUL R134, R134, R134 ;  /* 0x000000868686a220 */ /* 0x002fe20000400000 */
[----:B------:R-:W-:-:S05]  /*6330*/  FSETP.GEU.AND P2, PT, R141, -126, PT ;  /* 0xc2fc00008d00780b */ /* 0x000fca0003f4e000 */
[----:B------:R-:W-:Y:S01]  /*6340*/  @!P5 FMUL R144, R144, 0.5 ;  /* 0x3f0000009090d820 */ /* 0x000fe20000400000 */
[----:B------:R1:W5:Y:S01]  /*6350*/  MUFU.EX2 R11, R140 ;  /* 0x0000008c000b7308 */ /* 0x0003620000000800 */
[----:B--2---:R-:W-:Y:S01]  /*6360*/  @!P4 FMUL R21, R21, R21 ;  /* 0x000000151515c220 */ /* 0x004fe20000400000 */
[----:B------:R-:W-:Y:S01]  /*6370*/  FSETP.GEU.AND P4, PT, R145, -126, PT ;  /* 0xc2fc00009100780b */ /* 0x000fe20003f8e000 */
[----:B---3--:R-:W-:Y:S01]  /*6380*/  FADD R137, R8, R121 ;  /* 0x0000007908897221 */ /* 0x008fe20000000000 */
[----:B------:R-:W-:Y:S01]  /*6390*/  FADD R8, R13, R142 ;  /* 0x0000008e0d087221 */ /* 0x000fe20000000000 */
[----:B------:R-:W-:Y:S02]  /*63a0*/  FADD R121, R135, R138 ;  /* 0x0000008a87797221 */ /* 0x000fe40000000000 */
[----:B------:R-:W-:Y:S01]  /*63b0*/  @!P2 FMUL R141, R141, 0.5 ;  /* 0x3f0000008d8da820 */ /* 0x000fe20000400000 */
[----:B------:R2:W3:Y:S01]  /*63c0*/  MUFU.EX2 R23, R144 ;  /* 0x0000009000177308 */ /* 0x0004e20000000800 */
[----:B----4-:R-:W-:Y:S01]  /*63d0*/  @!P6 FMUL R128, R128, R128 ;  /* 0x000000808080e220 */ /* 0x010fe20000400000 */
[----:B------:R-:W-:Y:S01]  /*63e0*/  FSETP.GEU.AND P6, PT, R148, -126, PT ;  /* 0xc2fc00009400780b */ /* 0x000fe20003fce000 */
[----:B-1----:R-:W-:Y:S01]  /*63f0*/  FADD R140, R8, R121 ;  /* 0x00000079088c7221 */ /* 0x002fe20000000000 */
[----:B------:R-:W-:Y:S01]  /*6400*/  FADD R8, R120, R21 ;  /* 0x0000001578087221 */ /* 0x000fe20000000000 */
[----:B------:R-:W-:-:S02]  /*6410*/  F2FP.F16.F32.PACK_AB R120, R17, R120 ;  /* 0x000000781178723e */ /* 0x000fc400000000ff */
[----:B------:R-:W-:Y:S01]  /*6420*/  @!P4 FMUL R145, R145, 0.5 ;  /* 0x3f0000009191c820 */ /* 0x000fe20000400000 */
[----:B------:R-:W1:Y:S01]  /*6430*/  MUFU.EX2 R130, R141 ;  /* 0x0000008d00827308 */ /* 0x000e620000000800 */
[----:B-----5:R-:W-:Y:S01]  /*6440*/  @!P3 FMUL R11, R11, R11 ;  /* 0x0000000b0b0bb220 */ /* 0x020fe20000400000 */
[----:B------:R-:W-:Y:S01]  /*6450*/  FSETP.GEU.AND P3, PT, R12, -126, PT ;  /* 0xc2fc00000c00780b */ /* 0x000fe20003f6e000 */
[----:B--2---:R-:W-:-:S04]  /*6460*/  FADD R144, R16, R127 ;  /* 0x0000007f10907221 */ /* 0x004fc80000000000 */
[----:B------:R-:W-:Y:S01]  /*6470*/  @!P6 FMUL R148, R148, 0.5 ;  /* 0x3f0000009494e820 */ /* 0x000fe20000400000 */
[----:B------:R-:W2:Y:S01]  /*6480*/  MUFU.EX2 R124, R145 ;  /* 0x00000091007c7308 */ /* 0x000ea20000000800 */
[----:B---3--:R-:W-:Y:S01]  /*6490*/  @!P5 FMUL R23, R23, R23 ;  /* 0x000000171717d220 */ /* 0x008fe20000400000 */
[----:B------:R-:W-:Y:S01]  /*64a0*/  FSETP.GEU.AND P5, PT, R15, -126, PT ;  /* 0xc2fc00000f00780b */ /* 0x000fe20003fae000 */
[----:B------:R-:W-:Y:S02]  /*64b0*/  FADD R137, R137, R144 ;  /* 0x0000009089897221 */ /* 0x000fe40000000000 */
        /* <DEDUP_REMOVED lines=11> */
[----:B------:R1:W4:Y:S01]  /*6570*/  MUFU.EX2 R126, R12 ;  /* 0x0000000c007e7308 */ /* 0x0003220000000800 */
[----:B--2---:R-:W-:-:S04]  /*6580*/  @!P4 FMUL R124, R124, R124 ;  /* 0x0000007c7c7cc220 */ /* 0x004fc80000400000 */
[----:B------:R-:W-:Y:S01]  /*6590*/  FADD R127, R129, R124 ;  /* 0x0000007c817f7221 */ /* 0x000fe20000000000 */
[----:B------:R-:W-:Y:S01]  /*65a0*/  F2FP.F16.F32.PACK_AB R129, R142, R153 ;  /* 0x000000998e81723e */ /* 0x000fe200000000ff */
[----:B------:R-:W-:Y:S01]  /*65b0*/  @!P2 FMUL R14, R14, 0.5 ;  /* 0x3f0000000e0ea820 */ /* 0x000fe20000400000 */
[----:B------:R-:W2:Y:S01]  /*65c0*/  MUFU.EX2 R15, R15 ;  /* 0x0000000f000f7308 */ /* 0x000ea20000000800 */
[----:B-1----:R-:W-:Y:S01]  /*65d0*/  FADD R12, R18, R143 ;  /* 0x0000008f120c7221 */ /* 0x002fe20000000000 */
[----:B---3--:R-:W-:Y:S01]  /*65e0*/  @!P6 FMUL R9, R9, R9 ;  /* 0x000000090909e220 */ /* 0x008fe20000400000 */
[----:B------:R-:W-:Y:S02]  /*65f0*/  F2FP.F16.F32.PACK_AB R124, R124, R23 ;  /* 0x000000177c7c723e */ /* 0x000fe400000000ff */
[----:B------:R-:W-:Y:S01]  /*6600*/  FADD R141, R12, R131 ;  /* 0x000000830c8d7221 */ /* 0x000fe20000000000 */
[----:B------:R-:W-:Y:S01]  /*6610*/  FADD R12, R17, R128 ;  /* 0x00000080110c7221 */ /* 0x000fe20000000000 */
[----:B------:R-:W-:Y:S01]  /*6620*/  FADD R131, R134, R9 ;  /* 0x0000000986837221 */ /* 0x000fe20000000000 */
[----:B------:R1:W3:Y:S01]  /*6630*/  MUFU.EX2 R136, R14 ;  /* 0x0000000e00887308 */ /* 0x0002e20000000800 */
[----:B----4-:R-:W-:Y:S01]  /*6640*/  @!P3 FMUL R126, R126, R126 ;  /* 0x0000007e7e7eb220 */ /* 0x010fe20000400000 */
[----:B------:R-:W-:Y:S01]  /*6650*/  FADD R12, R12, R127 ;  /* 0x0000007f0c0c7221 */ /* 0x000fe20000000000 */
[----:B------:R-:W-:Y:S01]  /*6660*/  FADD R140, R140, R141 ;  /* 0x0000008d8c8c7221 */ /* 0x000fe20000000000 */
[C---:B------:R-:W-:Y:S01]  /*6670*/  F2FP.F16.F32.PACK_AB R134, R19.reuse, R134 ;  /* 0x000000861386723e */ /* 0x040fe200000000ff */
[----:B------:R-:W-:Y:S01]  /*6680*/  FADD R133, R19, R126 ;  /* 0x0000007e13857221 */ /* 0x000fe20000000000 */
[----:B------:R-:W-:Y:S01]  /*6690*/  F2FP.F16.F32.PACK_AB R128, R128, R21 ;  /* 0x000000158080723e */ /* 0x000fe200000000ff */
[----:B------:R-:W-:Y:S01]  /*66a0*/  FADD R137, R137, R140 ;  /* 0x0000008c89897221 */ /* 0x000fe20000000000 */
[----:B------:R-:W-:Y:S01]  /*66b0*/  F2FP.F16.F32.PACK_AB R126, R126, R9 ;  /* 0x000000097e7e723e */ /* 0x000fe200000000ff */
[----:B-1----:R-:W-:Y:S01]  /*66c0*/  FADD R14, R122, R11 ;  /* 0x0000000b7a0e7221 */ /* 0x002fe20000000000 */
[----:B------:R-:W-:Y:S01]  /*66d0*/  FADD R133, R16, R133 ;  /* 0x0000008510857221 */ /* 0x000fe20000000000 */
[----:B--2---:R-:W-:Y:S01]  /*66e0*/  @!P5 FMUL R15, R15, R15 ;  /* 0x0000000f0f0fd220 */ /* 0x004fe20000400000 */
[----:B------:R-:W-:Y:S01]  /*66f0*/  F2FP.F16.F32.PACK_AB R122, R125, R122 ;  /* 0x0000007a7d7a723e */ /* 0x000fe200000000ff */
[----:B------:R-:W-:Y:S01]  /*6700*/  FADD R131, R14, R131 ;  /* 0x000000830e837221 */ /* 0x000fe20000000000 */
[----:B------:R-:W-:Y:S01]  /*6710*/  FADD R133, R12, R133 ;  /* 0x000000850c857221 */ /* 0x000fe20000000000 */
[-C--:B------:R-:W-:Y:S01]  /*6720*/  FMUL R24, R24, R15.reuse ;  /* 0x0000000f18187220 */ /* 0x080fe20000400000 */
[-C--:B------:R-:W-:Y:S01]  /*6730*/  FMUL R25, R25, R15.reuse ;  /* 0x0000000f19197220 */ /* 0x080fe20000400000 */
[----:B------:R-:W-:Y:S01]  /*6740*/  FADD R8, R8, R131 ;  /* 0x0000008308087221 */ /* 0x000fe20000000000 */
[----:B---3--:R-:W-:Y:S01]  /*6750*/  @!P2 FMUL R136, R136, R136 ;  /* 0x000000888888a220 */ /* 0x008fe20000400000 */
[-C--:B------:R-:W-:Y:S01]  /*6760*/  FMUL R28, R28, R15.reuse ;  /* 0x0000000f1c1c7220 */ /* 0x080fe20000400000 */
[----:B------:R-:W-:Y:S01]  /*6770*/  FMUL R29, R29, R15 ;  /* 0x0000000f1d1d7220 */ /* 0x000fe20000400000 */
[----:B------:R-:W-:Y:S01]  /*6780*/  FADD R8, R8, R133 ;  /* 0x0000008508087221 */ /* 0x000fe20000000000 */
[----:B------:R-:W-:Y:S01]  /*6790*/  F2FP.F16.F32.PACK_AB R133, R135, R20 ;  /* 0x000000148785723e */ /* 0x000fe200000000ff */
[----:B------:R-:W-:Y:S01]  /*67a0*/  FFMA R5, R136, R5, R137 ;  /* 0x0000000588057223 */ /* 0x000fe20000000089 */
[----:B------:R-:W-:Y:S01]  /*67b0*/  FMUL R26, R26, R136 ;  /* 0x000000881a1a7220 */ /* 0x000fe20000400000 */
[----:B------:R-:W-:Y:S01]  /*67c0*/  FFMA R6, R15, R6, R8 ;  /* 0x000000060f067223 */ /* 0x000fe20000000008 */
[----:B------:R-:W-:Y:S01]  /*67d0*/  SHF.L.U32 R8, R7, 0x1f, RZ ;  /* 0x0000001f07087819 */ /* 0x000fe200000006ff */
[-C--:B------:R-:W-:Y:S01]  /*67e0*/  FMUL R27, R27, R136.reuse ;  /* 0x000000881b1b7220 */ /* 0x080fe20000400000 */
[-C--:B------:R-:W-:Y:S01]  /*67f0*/  FMUL R30, R30, R136.reuse ;  /* 0x000000881e1e7220 */ /* 0x080fe20000400000 */
[-C--:B------:R-:W-:Y:S01]  /*6800*/  FMUL R31, R31, R136.reuse ;  /* 0x000000881f1f7220 */ /* 0x080fe20000400000 */
[----:B------:R1:W2:Y:S01]  /*6810*/  SYNCS.PHASECHK.TRANS64.TRYWAIT P2, [UR4+0x2a000], R8 ;  /* 0x02a00008ff0075a7 */ /* 0x0002a20008040144 */
        /* <DEDUP_REMOVED lines=88> */
[----:B------:R-:W-:-:S02]  /*6da0*/  F2FP.F16.F32.PACK_AB R135, R139, R22 ;  /* 0x000000168b87723e */ /* 0x000fc400000000ff */
[----:B------:R-:W-:Y:S02]  /*6db0*/  F2FP.F16.F32.PACK_AB R131, R143, R146 ;  /* 0x000000928f83723e */ /* 0x000fe400000000ff */
[----:B------:R-:W-:Y:S01]  /*6dc0*/  F2FP.F16.F32.PACK_AB R125, R138, R147 ;  /* 0x000000938a7d723e */ /* 0x000fe200000000ff */
[----:B-12---:R-:W-:Y:S06]  /*6dd0*/  @!P0 BRA `(.L_x_39) ;  /* 0x0000000000048947 */ /* 0x006fec0003800000 */
[----:B------:R-:W-:Y:S01]  /*6de0*/  BPT.TRAP 0x1 ;  /* 0x000000040000795c */ /* 0x000fe20000300000 */
.L_x_39:
[----:B------:R-:W-:Y:S05]  /*6df0*/  @P2 BRA `(.L_x_40) ;  /* 0x0000000000082947 */ /* 0x000fea0003800000 */
[----:B------:R-:W1:Y:S02]  /*6e00*/  SYNCS.PHASECHK.TRANS64.TRYWAIT P2, [UR4+0x2a000], R8 ;  /* 0x02a00008ff0075a7 */ /* 0x000e640008040144 */
[----:B-1----:R-:W-:Y:S05]  /*6e10*/  @!P2 BRA `(.L_x_41) ;  /* 0x0000003c00f0a947 */ /* 0x002fea0003800000 */
.L_x_40:
        /* <DEDUP_REMOVED lines=27> */
.L_x_42:
[----:B------:R-:W-:-:S04]  /*6fd0*/  ULEA UR4, UR39, UR36, 0x3 ;  /* 0x0000002427047291 */ /* 0x000fc8000f8e183f */
[----:B------:R-:W-:-:S04]  /*6fe0*/  UIADD3 UR4, UR4, 0x2a028, URZ ;  /* 0x0002a02804047890 */ /* 0x000fc8000fffe03f */
[----:B------:R-:W-:-:S09]  /*6ff0*/  UPRMT UR4, URZ, 0x654, UR4 ;  /* 0x000006543f047896 */ /* 0x000fd20008000004 */
[----:B------:R-:W-:Y:S01]  /*7000*/  SYNCS.ARRIVE.TRANS64.RED.A1T0 RZ, [UR4], RZ ;  /* 0x000000ffffff79a7 */ /* 0x000fe20008100404 */
[----:B------:R-:W-:Y:S05]  /*7010*/  @P1 BRA `(.L_x_43) ;  /* 0x0000000000041947 */ /* 0x000fea0003800000 */
[----:B------:R-:W-:Y:S01]  /*7020*/  BPT.TRAP 0x1 ;  /* 0x000000040000795c */ /* 0x000fe20000300000 */
.L_x_43:
[----:B------:R-:W-:-:S04]  /*7030*/  UIADD3 UR39, UR39, 0x1, URZ ;  /* 0x0000000127277890 */ /* 0x000fc8000fffe03f */
[----:B------:R-:W-:-:S04]  /*7040*/  UISETP.NE.AND UP0, UPT, UR39, 0x5, UPT ;  /* 0x000000052700788c */ /* 0x000fc8000bf05270 */
[----:B------:R-:W-:Y:S01]  /*7050*/  USEL UR39, UR39, URZ, UP0 ;  /* 0x0000003f27277287 */ /* 0x000fe20008000000 */
[----:B------:R-:W-:Y:S11]  /*7060*/  @!P0 BRA `(.L_x_44) ;  /* 0x0000000000048947 */ /* 0x000ff60003800000 */
[----:B------:R-:W-:Y:S01]  /*7070*/  BPT.TRAP 0x1 ;  /* 0x000000040000795c */ /* 0x000fe20000300000 */
.L_x_44:
[----:B------:R-:W-:-:S04]  /*7080*/  ULEA UR4, UR39, UR36, 0x3 ;  /* 0x0000002427047291 */ /* 0x000fc8000f8e183f */
[----:B------:R-:W-:-:S04]  /*7090*/  UIADD3 UR4, UR4, 0x2a028, URZ ;  /* 0x0002a02804047890 */ /* 0x000fc8000fffe03f */
[----:B------:R-:W-:-:S09]  /*70a0*/  UPRMT UR4, URZ, 0x654, UR4 ;  /* 0x000006543f047896 */ /* 0x000fd20008000004 */
[----:B------:R-:W-:Y:S01]  /*70b0*/  SYNCS.ARRIVE.TRANS64.RED.A1T0 RZ, [UR4], RZ ;  /* 0x000000ffffff79a7 */ /* 0x000fe20008100404 */
[----:B------:R-:W-:Y:S05]  /*70c0*/  @P1 BRA `(.L_x_45) ;  /* 0x0000000000041947 */ /* 0x000fea0003800000 */
[----:B------:R-:W-:Y:S01]  /*70d0*/  BPT.TRAP 0x1 ;  /* 0x000000040000795c */ /* 0x000fe20000300000 */
.L_x_45:
        /* <DEDUP_REMOVED lines=14> */
.L_x_35:
[----:B------:R-:W3:Y:S01]  /*71c0*/  SHFL.BFLY PT, R7, R6, 0x1, 0x1f ;  /* 0x0c201f0006077f89 */ /* 0x000ee200000e0000 */
[----:B------:R-:W-:Y:S01]  /*71d0*/  BSSY B0, `(.L_x_47) ;  /* 0x0000022000007945 */ /* 0x000fe20003800000 */
[----:B------:R-:W-:Y:S02]  /*71e0*/  MOV R9, 0x7f800000 ;  /* 0x7f80000000097802 */ /* 0x000fe40000000f00 */
[----:B------:R-:W4:Y:S01]  /*71f0*/  SHFL.BFLY PT, R0, R5, 0x1, 0x1f ;  /* 0x0c201f0005007f89 */ /* 0x000f2200000e0000 */
[----:B------:R-:W-:Y:S02]  /*7200*/  MOV R8, 0x3f800000 ;  /* 0x3f80000000087802 */ /* 0x000fe40000000f00 */
[----:B------:R-:W-:Y:S01]  /*7210*/  MOV R11, 0x7f800000 ;  /* 0x7f800000000b7802 */ /* 0x000fe20000000f00 */
[----:B---3--:R-:W-:Y:S01]  /*7220*/  FADD R7, R7, R6 ;  /* 0x0000000607077221 */ /* 0x008fe20000000000 */
[----:B----4-:R-:W-:-:S04]  /*7230*/  FADD R14, R0, R5 ;  /* 0x00000005000e7221 */ /* 0x010fc80000000000 */
[----:B------:R-:W3:Y:S01]  /*7240*/  SHFL.BFLY PT, R2, R7, 0x2, 0x1f ;  /* 0x0c401f0007027f89 */ /* 0x000ee200000e0000 */
[----:B------:R-:W-:-:S03]  /*7250*/  MOV R0, 0x3f800000 ;  /* 0x3f80000000007802 */ /* 0x000fc60000000f00 */
[----:B------:R-:W4:Y:S01]  /*7260*/  SHFL.BFLY PT, R15, R14, 0x2, 0x1f ;  /* 0x0c401f000e0f7f89 */ /* 0x000f2200000e0000 */
[C---:B---3--:R-:W-:Y:S01]  /*7270*/  FSETP.NE.AND P0, PT, R7.reuse, -R2, PT ;  /* 0x800000020700720b */ /* 0x048fe20003f05000 */
[----:B------:R-:W-:Y:S01]  /*7280*/  FADD R2, R7, R2 ;  /* 0x0000000207027221 */ /* 0x000fe20000000000 */
[----:B----4-:R-:W-:-:S11]  /*7290*/  FADD R5, R14, R15 ;  /* 0x0000000f0e057221 */ /* 0x010fd60000000000 */
[----:B------:R-:W-:Y:S05]  /*72a0*/  @!P0 BRA `(.L_x_48) ;  /* 0x0000000000508947 */ /* 0x000fea0003800000 */
[----:B------:R-:W-:Y:S01]  /*72b0*/  IADD3 R0, R2, 0x1800000, RZ ;  /* 0x0180000002007810 */ /* 0x000fe20007ffe0ff */
[----:B------:R-:W-:Y:S03]  /*72c0*/  BSSY B1, `(.L_x_49) ;  /* 0x000000b000017945 */ /* 0x000fe60003800000 */
[----:B------:R-:W-:-:S04]  /*72d0*/  LOP3.LUT R0, R0, 0x7f800000, RZ, 0xc0, !PT ;  /* 0x7f80000000007812 */ /* 0x000fc800078ec0ff */
[----:B------:R-:W-:-:S13]  /*72e0*/  ISETP.GT.U32.AND P0, PT, R0, 0x1ffffff, PT ;  /* 0x01ffffff0000780c */ /* 0x000fda0003f04070 */
[----:B------:R-:W-:Y:S05]  /*72f0*/  @P0 BRA `(.L_x_50) ;  /* 0x00000000000c0947 */ /* 0x000fea0003800000 */
[----:B------:R-:W-:-:S07]  /*7300*/  MOV R12, 0x7320 ;  /* 0x00007320000c7802 */ /* 0x000fce0000000f00 */
[----:B-12---:R-:W-:Y:S05]  /*7310*/  CALL.REL.NOINC `($__internal_0_$__cuda_sm20_rcp_rn_f32_slowpath) ;  /* 0x0000003c00587944 */ /* 0x006fea0003c00000 */
[----:B------:R-:W-:Y:S05]  /*7320*/  BRA `(.L_x_51) ;  /* 0x0000000000107947 */ /* 0x000fea0003800000 */
.L_x_50:
[----:B------:R-:W3:Y:S02]  /*7330*/  MUFU.RCP R7, R2 ;  /* 0x0000000200077308 */ /* 0x000ee40000001000 */
[----:B---3--:R-:W-:-:S04]  /*7340*/  FFMA R0, R2, R7, -1 ;  /* 0xbf80000002007423 */ /* 0x008fc80000000007 */
[----:B------:R-:W-:-:S04]  /*7350*/  FADD.FTZ R0, -R0, -RZ ;  /* 0x800000ff00007221 */ /* 0x000fc80000010100 */
[----:B------:R-:W-:-:S07]  /*7360*/  FFMA R0, R7, R0, R7 ;  /* 0x0000000007007223 */ /* 0x000fce0000000007 */
.L_x_51:
[----:B-1----:R-:W-:Y:S05]  /*7370*/  BSYNC B1 ;  /* 0x0000000000017941 */ /* 0x002fea0003800000 */
.L_x_49:
[----:B------:R-:W-:Y:S01]  /*7380*/  FSETP.GEU.AND P0, PT, |R2|, 1.175494350822287508e-38, PT ;  /* 0x008000000200780b */ /* 0x000fe20003f0e200 */
[----:B------:R-:W-:-:S12]  /*7390*/  ULDC UR4, c[0x0][0x600] ;  /* 0x0001800000047ab9 */ /* 0x000fd80000000800 */
[----:B------:R-:W-:-:S04]  /*73a0*/  @!P0 FMUL R2, R2, 16777216 ;  /* 0x4b80000002028820 */ /* 0x000fc80000400000 */
[----:B------:R-:W1:Y:S02]  /*73b0*/  MUFU.LG2 R6, R2 ;  /* 0x0000000200067308 */ /* 0x000e640000000c00 */
[----:B-1----:R-:W-:-:S04]  /*73c0*/  @!P0 FADD R6, R6, -24 ;  /* 0xc1c0000006068421 */ /* 0x002fc80000000000 */
[----:B------:R-:W-:-:S04]  /*73d0*/  FMUL R11, R6, 0.69314718246459960938 ;  /* 0x3f317218060b7820 */ /* 0x000fc80000400000 */
[----:B------:R-:W-:-:S07]  /*73e0*/  FFMA R11, R4, UR4, R11 ;  /* 0x00000004040b7c23 */ /* 0x000fce000800000b */
.L_x_48:
[----:B-1----:R-:W-:Y:S05]  /*73f0*/  BSYNC B0 ;  /* 0x0000000000007941 */ /* 0x002fea0003800000 */
.L_x_47:
[----:B------:R-:W-:Y:S01]  /*7400*/  FSETP.NE.AND P0, PT, R14, -R15, PT ;  /* 0x8000000f0e00720b */ /* 0x000fe20003f05000 */
[----:B------:R-:W-:Y:S01]  /*7410*/  ULDC UR4, c[0x0][0x608] ;  /* 0x0001820000047ab9 */ /* 0x000fe20000000800 */
[----:B------:R-:W-:Y:S01]  /*7420*/  BSSY B0, `(.L_x_52) ;  /* 0x0000049000007945 */ /* 0x000fe20003800000 */
[----:B------:R-:W-:-:S04]  /*7430*/  FMUL R0, R0, UR4 ;  /* 0x0000000400007c20 */ /* 0x000fc80008400000 */
        /* <DEDUP_REMOVED lines=48> */
[----:B------:R-:W-:Y:S06]  /*7740*/  @!P0 BRA `(.L_x_53) ;  /* 0x0000000000588947 */ /* 0x000fec0003800000 */
[----:B------:R-:W-:Y:S01]  /*7750*/  IADD3 R0, R5, 0x1800000, RZ ;  /* 0x0180000005007810 */ /* 0x000fe20007ffe0ff */
[----:B------:R-:W-:Y:S03]  /*7760*/  BSSY B1, `(.L_x_54) ;  /* 0x000000d000017945 */ /* 0x000fe60003800000 */
[----:B------:R-:W-:-:S04]  /*7770*/  LOP3.LUT R0, R0, 0x7f800000, RZ, 0xc0, !PT ;  /* 0x7f80000000007812 */ /* 0x000fc800078ec0ff */
[----:B------:R-:W-:-:S13]  /*7780*/  ISETP.GT.U32.AND P0, PT, R0, 0x1ffffff, PT ;  /* 0x01ffffff0000780c */ /* 0x000fda0003f04070 */
[----:B------:R-:W-:Y:S05]  /*7790*/  @P0 BRA `(.L_x_55) ;  /* 0x0000000000140947 */ /* 0x000fea0003800000 */
[----:B------:R-:W-:Y:S02]  /*77a0*/  MOV R2, R5 ;  /* 0x0000000500027202 */ /* 0x000fe40000000f00 */
[----:B------:R-:W-:-:S07]  /*77b0*/  MOV R12, 0x77d0 ;  /* 0x000077d0000c7802 */ /* 0x000fce0000000f00 */
[----:B--2---:R-:W-:Y:S05]  /*77c0*/  CALL.REL.NOINC `($__internal_0_$__cuda_sm20_rcp_rn_f32_slowpath) ;  /* 0x00000038002c7944 */ /* 0x004fea0003c00000 */
[----:B------:R-:W-:Y:S01]  /*77d0*/  MOV R8, R0 ;  /* 0x0000000000087202 */ /* 0x000fe20000000f00 */
[----:B------:R-:W-:Y:S06]  /*77e0*/  BRA `(.L_x_56) ;  /* 0x0000000000107947 */ /* 0x000fec0003800000 */
.L_x_55:
[----:B------:R-:W1:Y:S02]  /*77f0*/  MUFU.RCP R8, R5 ;  /* 0x0000000500087308 */ /* 0x000e640000001000 */
[----:B-1----:R-:W-:-:S04]  /*7800*/  FFMA R0, R5, R8, -1 ;  /* 0xbf80000005007423 */ /* 0x002fc80000000008 */
[----:B------:R-:W-:-:S04]  /*7810*/  FADD.FTZ R7, -R0, -RZ ;  /* 0x800000ff00077221 */ /* 0x000fc80000010100 */
[----:B------:R-:W-:-:S07]  /*7820*/  FFMA R8, R8, R7, R8 ;  /* 0x0000000708087223 */ /* 0x000fce0000000008 */
.L_x_56:
[----:B------:R-:W-:Y:S05]  /*7830*/  BSYNC B1 ;  /* 0x0000000000017941 */ /* 0x000fea0003800000 */
.L_x_54:
[----:B------:R-:W-:Y:S01]  /*7840*/  FSETP.GEU.AND P0, PT, |R5|, 1.175494350822287508e-38, PT ;  /* 0x008000000500780b */ /* 0x000fe20003f0e200 */
[----:B------:R-:W-:-:S12]  /*7850*/  ULDC UR4, c[0x0][0x600] ;  /* 0x0001800000047ab9 */ /* 0x000fd80000000800 */
[----:B------:R-:W-:-:S04]  /*7860*/  @!P0 FMUL R5, R5, 16777216 ;  /* 0x4b80000005058820 */ /* 0x000fc80000400000 */
[----:B------:R-:W1:Y:S02]  /*7870*/  MUFU.LG2 R0, R5 ;  /* 0x0000000500007308 */ /* 0x000e640000000c00 */
[----:B-1----:R-:W-:-:S04]  /*7880*/  @!P0 FADD R0, R0, -24 ;  /* 0xc1c0000000008421 */ /* 0x002fc80000000000 */
[----:B------:R-:W-:-:S04]  /*7890*/  FMUL R0, R0, 0.69314718246459960938 ;  /* 0x3f31721800007820 */ /* 0x000fc80000400000 */
[----:B------:R-:W-:-:S07]  /*78a0*/  FFMA R9, R3, UR4, R0 ;  /* 0x0000000403097c23 */ /* 0x000fce0008000000 */
.L_x_53:
[----:B------:R-:W-:Y:S05]  /*78b0*/  BSYNC B0 ;  /* 0x0000000000007941 */ /* 0x000fea0003800000 */
.L_x_52:
[----:B------:R-:W-:Y:S01]  /*78c0*/  UISETP.NE.AND UP0, UPT, UR37, 0x1, UPT ;  /* 0x000000012500788c */ /* 0x000fe2000bf05270 */
[----:B------:R-:W1:Y:S01]  /*78d0*/  S2R R2, SR_TID.X ;  /* 0x0000000000027919 */ /* 0x000e620000002100 */
[----:B------:R-:W-:Y:S02]  /*78e0*/  ULDC.64 UR8, c[0x0][0x208] ;  /* 0x0000820000087ab9 */ /* 0x000fe40000000a00 */
[----:B------:R-:W-:-:S06]  /*78f0*/  USEL UR4, URZ, 0x1, UP0 ;  /* 0x000000013f047887 */ /* 0x000fcc0008000000 */
[----:B------:R-:W-:Y:S01]  /*7900*/  MOV R0, UR4 ;  /* 0x0000000400007c02 */ /* 0x000fe20008000f00 */
[----:B------:R-:W-:Y:S02]  /*7910*/  ULDC UR4, c[0x0][0x608] ;  /* 0x0001820000047ab9 */ /* 0x000fe40000000800 */
[----:B------:R-:W-:Y:S01]  /*7920*/  FMUL R8, R8, UR4 ;  /* 0x0000000408087c20 */ /* 0x000fe20008400000 */
[----:B------:R-:W-:-:S04]  /*7930*/  SHF.L.U32 R0, R0, 0x1f, RZ ;  /* 0x0000001f00007819 */ /* 0x000fc800000006ff */
[----:B------:R-:W3:Y:S01]  /*7940*/  SYNCS.PHASECHK.TRANS64.TRYWAIT P0, [UR5+0x8], R0 ;  /* 0x00000800ff0075a7 */ /* 0x000ee20008000145 */
[C---:B-1----:R-:W-:Y:S02]  /*7950*/  LOP3.LUT P1, RZ, R2.reuse, 0x3, RZ, 0xc0, !PT ;  /* 0x0000000302ff7812 */ /* 0x042fe4000782c0ff */
[----:B------:R-:W-:Y:S01]  /*7960*/  LOP3.LUT R16, R2, 0x7f, RZ, 0xc0, !PT ;  /* 0x0000007f02107812 */ /* 0x000fe200078ec0ff */
[----:B---3--:R-:W-:Y:S10]  /*7970*/  @!P0 BRA `(.L_x_57) ;  /* 0x0000003400308947 */ /* 0x008ff40003800000 */
.L_x_115:
[----:B------:R-:W-:Y:S01]  /*7980*/  USHF.L.U32 UR42, UR7, 0x6, URZ ;  /* 0x00000006072a7899 */ /* 0x000fe2000800063f */
[----:B------:R-:W-:Y:S01]  /*7990*/  BSSY B0, `(.L_x_58) ;  /* 0x0000018000007945 */ /* 0x000fe20003800000 */
[----:B--2---:R-:W-:-:S03]  /*79a0*/  SHF.R.U32.HI R17, RZ, 0x5, R16 ;  /* 0x00000005ff117819 */ /* 0x004fc60000011610 */
[----:B------:R-:W-:Y:S07]  /*79b0*/  @P1 BRA `(.L_x_59) ;  /* 0x0000000000541947 */ /* 0x000fee0003800000 */
[----:B------:R-:W2:Y:S01]  /*79c0*/  S2UR UR4, SR_CTAID.Y ;  /* 0x00000000000479c3 */ /* 0x000ea20000002600 */
[----:B-1----:R-:W-:Y:S01]  /*79d0*/  SHF.R.U32.HI R0, RZ, 0x2, R2 ;  /* 0x00000002ff007819 */ /* 0x002fe20000011602 */
[----:B------:R-:W-:Y:S01]  /*79e0*/  ULDC.64 UR6, c[0x0][0x688] ;  /* 0x0001a20000067ab9 */ /* 0x000fe20000000a00 */
[----:B------:R-:W-:Y:S02]  /*79f0*/  SHF.L.U32 R3, R17, 0x4, RZ ;  /* 0x0000000411037819 */ /* 0x000fe400000006ff */
[----:B------:R-:W-:-:S03]  /*7a00*/  LOP3.LUT R0, R0, 0x7, RZ, 0xc0, !PT ;  /* 0x0000000700007812 */ /* 0x000fc600078ec0ff */
[----:B------:R-:W1:Y:S01]  /*7a10*/  S2UR UR5, SR_CTAID.Z ;  /* 0x00000000000579c3 */ /* 0x000e620000002700 */
[----:B------:R-:W-:-:S04]  /*7a20*/  LOP3.LUT R0, R3, 0xfffffff0, R0, 0xe2, !PT ;  /* 0xfffffff003007812 */ /* 0x000fc800078ee200 */
[----:B------:R-:W-:-:S04]  /*7a30*/  IADD3 R3, R0, UR42, RZ ;  /* 0x0000002a00037c10 */ /* 0x000fc8000fffe0ff */
[----:B------:R-:W-:Y:S01]  /*7a40*/  IADD3 R2, R3, 0x8, RZ ;  /* 0x0000000803027810 */ /* 0x000fe20007ffe0ff */
[----:B--2---:R-:W-:-:S04]  /*7a50*/  UIMAD UR4, UR4, UR6, UR42 ;  /* 0x00000006040472a4 */ /* 0x004fc8000f8e022a */
[----:B-1----:R-:W-:-:S03]  /*7a60*/  UIMAD UR4, UR5, UR7, UR4 ;  /* 0x00000007050472a4 */ /* 0x002fc6000f8e0204 */
[----:B------:R-:W-:Y:S02]  /*7a70*/  ULDC UR5, c[0x0][0x288] ;  /* 0x0000a20000057ab9 */ /* 0x000fe40000000800 */
[----:B------:R-:W-:Y:S02]  /*7a80*/  ISETP.GE.U32.AND P0, PT, R3, UR5, PT ;  /* 0x0000000503007c0c */ /* 0x000fe4000bf06070 */
[----:B------:R-:W-:Y:S02]  /*7a90*/  IADD3 R0, P2, R0, UR4, RZ ;  /* 0x0000000400007c10 */ /* 0x000fe4000ff5e0ff */
[----:B------:R-:W-:Y:S01]  /*7aa0*/  ISETP.GE.U32.AND P1, PT, R2, UR5, PT ;  /* 0x0000000502007c0c */ /* 0x000fe2000bf26070 */
[----:B------:R-:W-:Y:S01]  /*7ab0*/  ULDC.64 UR4, c[0x0][0x680] ;  /* 0x0001a00000047ab9 */ /* 0x000fe20000000a00 */
[----:B------:R-:W-:Y:S02]  /*7ac0*/  IADD3.X R3, RZ, RZ, RZ, P2, !PT ;  /* 0x000000ffff037210 */ /* 0x000fe400017fe4ff */
[----:B------:R-:W-:-:S04]  /*7ad0*/  LEA R2, P2, R0, UR4, 0x2 ;  /* 0x0000000400027c11 */ /* 0x000fc8000f8410ff */
[----:B------:R-:W-:-:S05]  /*7ae0*/  LEA.HI.X R3, R0, UR5, R3, 0x2, P2 ;  /* 0x0000000500037c11 */ /* 0x000fca00090f1403 */
[----:B------:R2:W-:Y:S04]  /*7af0*/  @!P0 STG.E desc[UR8][R2.64], R11 ;  /* 0x0000000b02008986 */ /* 0x0005e8000c101908 */
[----:B------:R2:W-:Y:S02]  /*7b00*/  @!P1 STG.E desc[UR8][R2.64+0x20], R9 ;  /* 0x0000200902009986 */ /* 0x0005e4000c101908 */
.L_x_59:
[----:B------:R-:W-:Y:S05]  /*7b10*/  BSYNC B0 ;  /* 0x0000000000007941 */ /* 0x000fea0003800000 */
.L_x_58:
[----:B------:R-:W-:Y:S01]  /*7b20*/  ULDC.64 UR4, c[0x0][0x730] ;  /* 0x0001cc0000047ab9 */ /* 0x000fe20000000a00 */
[-C--:B------:R-:W-:Y:S01]  /*7b30*/  FMUL R26, R26, R8.reuse ;  /* 0x000000081a1a7220 */ /* 0x080fe20000400000 */
[----:B------:R-:W-:Y:S01]  /*7b40*/  ISETP.NE.U32.AND P0, PT, RZ, UR4, PT ;  /* 0x00000004ff007c0c */ /* 0x000fe2000bf05070 */
[-C--:B------:R-:W-:Y:S01]  /*7b50*/  FMUL R120, R27, R8.reuse ;  /* 0x000000081b787220 */ /* 0x080fe20000400000 */
[-C--:B------:R-:W-:Y:S01]  /*7b60*/  FMUL R30, R30, R8.reuse ;  /* 0x000000081e1e7220 */ /* 0x080fe20000400000 */
[-C--:B------:R-:W-:Y:S01]  /*7b70*/  FMUL R122, R31, R8.reuse ;  /* 0x000000081f7a7220 */ /* 0x080fe20000400000 */
[----:B------:R-:W-:Y:S01]  /*7b80*/  ISETP.NE.AND.EX P0, PT, RZ, UR5, PT, P0 ;  /* 0x00000005ff007c0c */ /* 0x000fe2000bf05300 */
        /* <DEDUP_REMOVED lines=44> */
[----:B------:R-:W-:Y:S06]  /*7e50*/  @P0 BRA `(.L_x_60) ;  /* 0x0000000000200947 */ /* 0x000fec0003800000 */
[----:B------:R-:W-:Y:S02]  /*7e60*/  ULDC.64 UR4, c[0x0][0x728] ;  /* 0x0001ca0000047ab9 */ /* 0x000fe40000000a00 */
[----:B------:R-:W-:-:S04]  /*7e70*/  ISETP.NE.U32.AND P0, PT, RZ, UR4, PT ;  /* 0x00000004ff007c0c */ /* 0x000fc8000bf05070 */
[----:B------:R-:W-:-:S13]  /*7e80*/  ISETP.NE.AND.EX P0, PT, RZ, UR5, PT, P0 ;  /* 0x00000005ff007c0c */ /* 0x000fda000bf05300 */
[----:B------:R-:W-:Y:S05]  /*7e90*/  @!P0 BRA `(.L_x_61) ;  /* 0x00000000000c8947 */ /* 0x000fea0003800000 */
[----:B-12---:R-:W1:Y:S02]  /*7ea0*/  LDC.64 R2, c[0x0][0x728] ;  /* 0x0001ca00ff027b82 */ /* 0x006e640000000a00 */
[----:B-1----:R4:W5:Y:S01]  /*7eb0*/  LDG.E R2, desc[UR8][R2.64] ;  /* 0x0000000802027981 */ /* 0x002962000c1e1900 */
[----:B------:R-:W-:Y:S05]  /*7ec0*/  BRA `(.L_x_60) ;  /* 0x0000000000047947 */ /* 0x000fea0003800000 */
.L_x_61:
[----:B--2---:R-:W3:Y:S02]  /*7ed0*/  LDC R2, c[0x0][0x720] ;  /* 0x0001c800ff027b82 */ /* 0x004ee40000000800 */
.L_x_60:
[----:B-1----:R-:W-:Y:S02]  /*7ee0*/  MOV R0, RZ ;  /* 0x000000ff00007202 */ /* 0x002fe40000000f00 */
[----:B---3-5:R-:W-:Y:S02]  /*7ef0*/  MOV R87, R2 ;  /* 0x0000000200577202 */ /* 0x028fe40000000f00 */
[----:B------:R-:W-:-:S13]  /*7f00*/  LOP3.LUT P0, RZ, R0, 0x1bf, RZ, 0xc0, !PT ;  /* 0x000001bf00ff7812 */ /* 0x000fda000780c0ff */
[----:B------:R-:W-:Y:S05]  /*7f10*/  @!P0 BRA `(.L_x_62) ;  /* 0x0000000000408947 */ /* 0x000fea0003800000 */
[----:B------:R-:W-:Y:S01]  /*7f20*/  MOV R0, 0x0 ;  /* 0x0000000000007802 */ /* 0x000fe20000000f00 */
[----:B------:R-:W-:Y:S01]  /*7f30*/  ULDC.64 UR4, c[0x4][0x70] ;  /* 0x01001c0000047ab9 */ /* 0x000fe20000000a00 */
[----:B------:R-:W-:Y:S01]  /*7f40*/  ULDC.64 UR6, c[0x4][0x8] ;  /* 0x0100020000067ab9 */ /* 0x000fe20000000a00 */
[----:B------:R-:W-:Y:S01]  /*7f50*/  MOV R4, UR4 ;  /* 0x0000000400047c02 */ /* 0x000fe20008000f00 */
[----:B--2-4-:R1:W2:Y:S01]  /*7f60*/  LDC.64 R2, c[0x4][R0] ;  /* 0x0100000000027b82 */ /* 0x0142a20000000a00 */
[----:B------:R-:W-:Y:S01]  /*7f70*/  MOV R5, UR5 ;  /* 0x0000000500057c02 */ /* 0x000fe20008000f00 */
[----:B------:R-:W-:Y:S01]  /*7f80*/  ULDC.64 UR4, c[0x4][0x78] ;  /* 0x01001e0000047ab9 */ /* 0x000fe20000000a00 */
[----:B------:R-:W-:Y:S02]  /*7f90*/  MOV R10, UR6 ;  /* 0x00000006000a7c02 */ /* 0x000fe40008000f00 */
[----:B------:R-:W-:Y:S02]  /*7fa0*/  MOV R6, UR4 ;  /* 0x0000000400067c02 */ /* 0x000fe40008000f00 */
[----:B------:R-:W-:-:S02]  /*7fb0*/  MOV R7, UR5 ;  /* 0x0000000500077c02 */ /* 0x000fc40008000f00 */
[----:B------:R-:W-:Y:S02]  /*7fc0*/  MOV R11, UR7 ;  /* 0x00000007000b7c02 */ /* 0x000fe40008000f00 */
[----:B------:R-:W-:Y:S02]  /*7fd0*/  MOV R8, 0x70 ;  /* 0x0000007000087802 */ /* 0x000fe40000000f00 */
[----:B------:R-:W-:Y:S02]  /*7fe0*/  MOV R12, 0x1 ;  /* 0x00000001000c7802 */ /* 0x000fe40000000f00 */
[----:B-1----:R-:W-:-:S07]  /*7ff0*/  MOV R13, RZ ;  /* 0x000000ff000d7202 */ /* 0x002fce0000000f00 */
[----:B------:R-:W-:-:S07]  /*8000*/  LEPC R20, `(.L_x_62) ;  /* 0x000000001014794e */ /* 0x000fce0000000000 */
[----:B--2---:R-:W-:Y:S05]  /*8010*/  CALL.ABS.NOINC R2 ;  /* 0x0000000002007343 */ /* 0x004fea0003c00000 */
.L_x_62:
[----:B------:R-:W-:Y:S02]  /*8020*/  MOV R22, UR36 ;  /* 0x0000002400167c02 */ /* 0x000fe40008000f00 */
[----:B--2-4-:R-:W-:-:S05]  /*8030*/  MOV R3, UR37 ;  /* 0x0000002500037c02 */ /* 0x014fca0008000f00 */
[----:B------:R-:W-:-:S05]  /*8040*/  IMAD R22, R3, 0x2200, R22 ;  /* 0x0000220003167824 */ /* 0x000fca00078e0216 */
[----:B------:R-:W-:-:S04]  /*8050*/  IADD3 R18, R22, -0x2200, RZ ;  /* 0xffffde0016127810 */ /* 0x000fc80007ffe0ff */
[----:B------:R-:W-:-:S13]  /*8060*/  LOP3.LUT P0, RZ, R18, 0x1b0, RZ, 0xc0, !PT ;  /* 0x000001b012ff7812 */ /* 0x000fda000780c0ff */
[----:B------:R-:W-:Y:S05]  /*8070*/  @!P0 BRA `(.L_x_63) ;  /* 0x0000000000408947 */ /* 0x000fea0003800000 */
[----:B------:R-:W-:Y:S01]  /*8080*/  MOV R0, 0x0 ;  /* 0x0000000000007802 */ /* 0x000fe20000000f00 */
[----:B------:R-:W-:Y:S01]  /*8090*/  ULDC.64 UR4, c[0x4][0x70] ;  /* 0x01001c0000047ab9 */ /* 0x000fe20000000a00 */
[----:B------:R-:W-:Y:S01]  /*80a0*/  ULDC.64 UR6, c[0x4][0x78] ;  /* 0x01001e0000067ab9 */ /* 0x000fe20000000a00 */
[----:B------:R-:W-:Y:S01]  /*80b0*/  MOV R4, UR4 ;  /* 0x0000000400047c02 */ /* 0x000fe20008000f00 */
[----:B------:R1:W2:Y:S01]  /*80c0*/  LDC.64 R2, c[0x4][R0] ;  /* 0x0100000000027b82 */ /* 0x0002a20000000a00 */
        /* <DEDUP_REMOVED lines=11> */
.L_x_63:
[----:B------:R-:W1:Y:S01]  /*8180*/  S2R R5, SR_TID.X ;  /* 0x0000000000057919 */ /* 0x000e620000002100 */
[----:B------:R-:W-:Y:S01]  /*8190*/  ULDC.64 UR4, c[0x0][0x730] ;  /* 0x0001cc0000047ab9 */ /* 0x000fe20000000a00 */
[----:B------:R-:W-:Y:S02]  /*81a0*/  IADD3 R16, R16, 0x1f, RZ ;  /* 0x0000001f10107810 */ /* 0x000fe40007ffe0ff */
[----:B------:R-:W-:Y:S02]  /*81b0*/  ISETP.NE.U32.AND P0, PT, RZ, UR4, PT ;  /* 0x00000004ff007c0c */ /* 0x000fe4000bf05070 */
[----:B------:R-:W-:Y:S02]  /*81c0*/  ISETP.GT.U32.AND P1, PT, R16, 0x3e, PT ;  /* 0x0000003e1000780c */ /* 0x000fe40003f24070 */
[----:B------:R-:W-:-:S13]  /*81d0*/  ISETP.NE.AND.EX P0, PT, RZ, UR5, PT, P0 ;  /* 0x00000005ff007c0c */ /* 0x000fda000bf05300 */
[----:B------:R-:W2:Y:S01]  /*81e0*/  @P0 LDC R87, c[0x0][0x720] ;  /* 0x0001c800ff570b82 */ /* 0x000ea20000000800 */
[C---:B-1----:R-:W-:Y:S02]  /*81f0*/  SHF.L.U32 R0, R5.reuse, 0x5, RZ ;  /* 0x0000000505007819 */ /* 0x042fe400000006ff */
[----:B------:R-:W-:Y:S02]  /*8200*/  SHF.R.U32.HI R3, RZ, 0x1, R5 ;  /* 0x00000001ff037819 */ /* 0x000fe40000011605 */
[C---:B------:R-:W-:Y:S02]  /*8210*/  LOP3.LUT R2, R0.reuse, 0xc0, RZ, 0xc0, !PT ;  /* 0x000000c000027812 */ /* 0x040fe400078ec0ff */
[----:B------:R-:W-:Y:S02]  /*8220*/  LOP3.LUT R4, R0, 0x20, RZ, 0xc0, !PT ;  /* 0x0000002000047812 */ /* 0x000fe400078ec0ff */
[----:B------:R-:W-:Y:S02]  /*8230*/  LOP3.LUT R2, R2, 0x8, R3, 0xf8, !PT ;  /* 0x0000000802027812 */ /* 0x000fe400078ef803 */
[----:B------:R-:W-:-:S02]  /*8240*/  SHF.L.U32 R3, R5, 0x2, RZ ;  /* 0x0000000205037819 */ /* 0x000fc400000006ff */
[----:B------:R-:W-:Y:S01]  /*8250*/  LEA R4, R17, R4, 0x9 ;  /* 0x0000000411047211 */ /* 0x000fe200078e48ff */
[-C--:B--2---:R-:W-:Y:S01]  /*8260*/  FMUL R9, R34, R87.reuse ;  /* 0x0000005722097220 */ /* 0x084fe20000400000 */
[----:B------:R-:W-:Y:S01]  /*8270*/  LOP3.LUT R3, R2, 0x18, R3, 0x78, !PT ;  /* 0x0000001802037812 */ /* 0x000fe200078e7803 */
[-C--:B------:R-:W-:Y:S01]  /*8280*/  FMUL R10, R124, R87.reuse ;  /* 0x000000577c0a7220 */ /* 0x080fe20000400000 */
[----:B------:R-:W-:Y:S01]  /*8290*/  LOP3.LUT R0, R0, 0x100, RZ, 0xc0, !PT ;  /* 0x0000010000007812 */ /* 0x000fe200078ec0ff */
[-C--:B------:R-:W-:Y:S01]  /*82a0*/  FMUL R25, R25, R87.reuse ;  /* 0x0000005719197220 */ /* 0x080fe20000400000 */
[----:B------:R-:W-:Y:S01]  /*82b0*/  LOP3.LUT P0, RZ, R5, 0x4, RZ, 0xc0, !PT ;  /* 0x0000000405ff7812 */ /* 0x000fe2000780c0ff */
[-C--:B------:R-:W-:Y:S01]  /*82c0*/  FMUL R5, R26, R87.reuse ;  /* 0x000000571a057220 */ /* 0x080fe20000400000 */
[----:B------:R-:W-:Y:S01]  /*82d0*/  IADD3 R3, R3, R4, R0 ;  /* 0x0000000403037210 */ /* 0x000fe20007ffe000 */
        /* <DEDUP_REMOVED lines=13> */
[-C--:B------:R-:W-:Y:S01]  /*83b0*/  FMUL R14, R42, R87.reuse ;  /* 0x000000572a0e7220 */ /* 0x080fe20000400000 */
[----:B------:R-:W-:Y:S01]  /*83c0*/  MOV R0, 0x10 ;  /* 0x0000001000007802 */ /* 0x000fe20000000f00 */
[-C--:B------:R-:W-:Y:S01]  /*83d0*/  FMUL R16, R46, R87.reuse ;  /* 0x000000572e107220 */ /* 0x080fe20000400000 */
[----:B------:R-:W-:Y:S01]  /*83e0*/  LEA R21, R3, R18, 0x1 ;  /* 0x0000001203157211 */ /* 0x000fe200078e08ff */
        /* <DEDUP_REMOVED lines=78> */
[----:B------:R-:W-:Y:S01]  /*88d0*/  FMUL R87, R118, R87 ;  /* 0x0000005776577220 */ /* 0x000fe20000400000 */
[----:B------:R-:W-:-:S02]  /*88e0*/  F2FP.F16.F32.PACK_AB R4, R25, R4 ;  /* 0x000000041904723e */ /* 0x000fc400000000ff */
[----:B------:R-:W-:Y:S02]  /*88f0*/  F2FP.F16.F32.PACK_AB R6, R29, R6 ;  /* 0x000000061d06723e */ /* 0x000fe400000000ff */
[----:B------:R-:W-:Y:S02]  /*8900*/  F2FP.F16.F32.PACK_AB R7, R2, R7 ;  /* 0x000000070207723e */ /* 0x000fe400000000ff */
[----:B------:R-:W-:Y:S02]  /*8910*/  F2FP.F16.F32.PACK_AB R8, R33, R8 ;  /* 0x000000082108723e */ /* 0x000fe400000000ff */
[----:B------:R-:W-:Y:S02]  /*8920*/  F2FP.F16.F32.PACK_AB R10, R37, R36 ;  /* 0x00000024250a723e */ /* 0x000fe400000000ff */
[----:B------:R-:W-:Y:S02]  /*8930*/  F2FP.F16.F32.PACK_AB R11, R12, R11 ;  /* 0x0000000b0c0b723e */ /* 0x000fe400000000ff */
[----:B------:R-:W-:-:S02]  /*8940*/  SEL R0, R0, 0xfffffff0, !P0 ;  /* 0xfffffff000007807 */ /* 0x000fc40004000000 */
[----:B------:R-:W-:Y:S01]  /*8950*/  IADD3 R23, R21, 0x1000, RZ ;  /* 0x0000100015177810 */ /* 0x000fe20007ffe0ff */
[----:B------:R-:W-:Y:S06]  /*8960*/  @P1 BRA `(.L_x_64) ;  /* 0x0000000000041947 */ /* 0x000fec0003800000 */
[----:B------:R-:W-:-:S04]  /*8970*/  DEPBAR.LE SB0, 0x1 ;  /* 0x000080400000791a */ /* 0x000fc80000000000 */
.L_x_64:
[----:B------:R-:W-:Y:S05]  /*8980*/  WARPSYNC.ALL ;  /* 0x0000000000007948 */ /* 0x000fea0003800000 */
[----:B------:R-:W-:Y:S01]  /*8990*/  BAR.SYNC.DEFER_BLOCKING 0x1, 0x80 ;  /* 0x0042000000007b1d */ /* 0x000fe20000010000 */
[----:B------:R-:W-:Y:S02]  /*89a0*/  LEA R3, R3, R22, 0x1 ;  /* 0x0000001603037211 */ /* 0x000fe400078e08ff */
[C---:B------:R-:W-:Y:S02]  /*89b0*/  LEA R23, R0.reuse, R23, 0x1 ;  /* 0x0000001700177211 */ /* 0x040fe400078e08ff */
[----:B------:R-:W-:Y:S01]  /*89c0*/  LEA R0, R0, R21, 0x1 ;  /* 0x0000001500007211 */ /* 0x000fe200078e08ff */
[----:B------:R-:W-:Y:S01]  /*89d0*/  BSSY B0, `(.L_x_65) ;  /* 0x000001e000007945 */ /* 0x000fe20003800000 */
[----:B------:R-:W-:-:S02]  /*89e0*/  F2FP.F16.F32.PACK_AB R13, R13, R14 ;  /* 0x0000000e0d0d723e */ /* 0x000fc400000000ff */
[----:B------:R-:W-:Y:S02]  /*89f0*/  F2FP.F16.F32.PACK_AB R15, R15, R16 ;  /* 0x000000100f0f723e */ /* 0x000fe400000000ff */
[----:B------:R-:W-:Y:S02]  /*8a00*/  F2FP.F16.F32.PACK_AB R12, R41, R40 ;  /* 0x00000028290c723e */ /* 0x000fe400000000ff */
[----:B------:R-:W-:Y:S02]  /*8a10*/  F2FP.F16.F32.PACK_AB R14, R45, R44 ;  /* 0x0000002c2d0e723e */ /* 0x000fe400000000ff */
[----:B------:R-:W-:Y:S02]  /*8a20*/  F2FP.F16.F32.PACK_AB R16, R49, R48 ;  /* 0x000000303110723e */ /* 0x000fe400000000ff */
[----:B------:R-:W-:Y:S02]  /*8a30*/  F2FP.F16.F32.PACK_AB R17, R17, R20 ;  /* 0x000000141111723e */ /* 0x000fe400000000ff */
[----:B------:R-:W-:-:S02]  /*8a40*/  F2FP.F16.F32.PACK_AB R18, R53, R52 ;  /* 0x000000343512723e */ /* 0x000fc400000000ff */
[----:B------:R-:W-:Y:S01]  /*8a50*/  F2FP.F16.F32.PACK_AB R19, R19, R24 ;  /* 0x000000181313723e */ /* 0x000fe200000000ff */
[----:B------:R1:W-:Y:S04]  /*8a60*/  STSM.16.M88.4 [R3+-0x2200], R4 ;  /* 0xffde000403007844 */ /* 0x0003e80000000200 */
[----:B------:R1:W-:Y:S01]  /*8a70*/  STSM.16.M88.4 [R0], R8 ;  /* 0x0000000800007844 */ /* 0x0003e20000000200 */
[----:B------:R-:W-:Y:S01]  /*8a80*/  @!PT LDS RZ, [RZ] ;  /* 0x00000000fffff984 */ /* 0x000fe20000000800 */
[----:B------:R-:W-:Y:S01]  /*8a90*/  @!PT LDS RZ, [RZ] ;  /* 0x00000000fffff984 */ /* 0x000fe20000000800 */
[----:B------:R-:W-:Y:S01]  /*8aa0*/  @!PT LDS RZ, [RZ] ;  /* 0x00000000fffff984 */ /* 0x000fe20000000800 */
[----:B------:R-:W-:Y:S01]  /*8ab0*/  @!PT LDS RZ, [RZ] ;  /* 0x00000000fffff984 */ /* 0x000fe20000000800 */
[----:B------:R2:W-:Y:S06]  /*8ac0*/  MEMBAR.ALL.CTA ;  /* 0x0000000000007992 */ /* 0x0005ec0000008000 */
[----:B--2---:R-:W2:Y:S02]  /*8ad0*/  FENCE.VIEW.ASYNC.S ;  /* 0x00000000000073c6 */ /* 0x004ea40000000000 */
[----:B--2---:R-:W-:Y:S06]  /*8ae0*/  BAR.SYNC.DEFER_BLOCKING 0x1, 0x80 ;  /* 0x0042000000007b1d */ /* 0x004fec0000010000 */
[----:B------:R-:W-:Y:S05]  /*8af0*/  @P1 BRA `(.L_x_66) ;  /* 0x00000000002c1947 */ /* 0x000fea0003800000 */
[----:B------:R-:W-:Y:S01]  /*8b00*/  S2UR UR44, SR_CTAID.Z ;  /* 0x00000000002c79c3 */ /* 0x000fe20000002700 */
[----:B------:R-:W-:Y:S01]  /*8b10*/  R2UR UR40, R22 ;  /* 0x00000000162872ca */ /* 0x000fe200000e0000 */
[----:B------:R-:W-:Y:S01]  /*8b20*/  ULDC.64 UR4, c[0x0][0x198] ;  /* 0x0000660000047ab9 */ /* 0x000fe20000000a00 */
[----:B------:R-:W-:Y:S01]  /*8b30*/  UMOV UR41, URZ ;  /* 0x0000003f00297c82 */ /* 0x000fe20008000000 */
[----:B------:R-:W-:-:S04]  /*8b40*/  UIADD3 UR4, UP0, UR4, 0x670, URZ ;  /* 0x0000067004047890 */ /* 0x000fc8000ff1e03f */
[----:B------:R-:W2:Y:S01]  /*8b50*/  S2UR UR43, SR_CTAID.Y ;  /* 0x00000000002b79c3 */ /* 0x000ea20000002600 */
[----:B------:R-:W-:-:S05]  /*8b60*/  UIADD3.X UR5, URZ, UR5, URZ, UP0, !UPT ;  /* 0x000000053f057290 */ /* 0x000fca00087fe43f */
[----:B------:R-:W-:-:S09]  /*8b70*/  UIADD3 UR40, UR40, -0x2200, URZ ;  /* 0xffffde0028287890 */ /* 0x000fd2000fffe03f */
[----:B--2---:R2:W-:Y:S01]  /*8b80*/  UTMASTG.4D [UR40], [UR4] ;  /* 0x00000028040073b5 */ /* 0x0045e20008018000 */
[----:B------:R0:W-:Y:S01]  /*8b90*/  UTMACMDFLUSH ;  /* 0x00000000000079b7 */ /* 0x0001e20000000000 */
[----:B--2---:R-:W-:-:S04]  /*8ba0*/  DEPBAR.LE SB0, 0x1 ;  /* 0x000080400000791a */ /* 0x004fc80000000000 */
.L_x_66:
[----:B------:R-:W-:Y:S05]  /*8bb0*/  BSYNC B0 ;  /* 0x0000000000007941 */ /* 0x000fea0003800000 */
.L_x_65:
[----:B------:R-:W-:Y:S01]  /*8bc0*/  BAR.SYNC.DEFER_BLOCKING 0x1, 0x80 ;  /* 0x0042000000007b1d */ /* 0x000fe20000010000 */
[----:B-1----:R-:W-:Y:S02]  /*8bd0*/  F2FP.F16.F32.PACK_AB R4, R57, R56 ;  /* 0x000000383904723e */ /* 0x002fe400000000ff */
[----:B------:R-:W-:Y:S02]  /*8be0*/  F2FP.F16.F32.PACK_AB R5, R26, R27 ;  /* 0x0000001b1a05723e */ /* 0x000fe400000000ff */
[----:B------:R-:W-:Y:S01]  /*8bf0*/  F2FP.F16.F32.PACK_AB R6, R61, R60 ;  /* 0x0000003c3d06723e */ /* 0x000fe200000000ff */
[----:B------:R-:W-:Y:S01]  /*8c00*/  BSSY B0, `(.L_x_67) ;  /* 0x000001b000007945 */ /* 0x000fe20003800000 */
[----:B------:R-:W-:Y:S02]  /*8c10*/  F2FP.F16.F32.PACK_AB R7, R28, R31 ;  /* 0x0000001f1c07723e */ /* 0x000fe400000000ff */
[----:B------:R-:W-:Y:S02]  /*8c20*/  F2FP.F16.F32.PACK_AB R8, R65, R64 ;  /* 0x000000404108723e */ /* 0x000fe400000000ff */
[----:B------:R-:W-:-:S02]  /*8c30*/  F2FP.F16.F32.PACK_AB R9, R30, R35 ;  /* 0x000000231e09723e */ /* 0x000fc400000000ff */
[----:B------:R-:W-:Y:S02]  /*8c40*/  F2FP.F16.F32.PACK_AB R10, R69, R68 ;  /* 0x00000044450a723e */ /* 0x000fe400000000ff */
[----:B------:R-:W-:Y:S01]  /*8c50*/  F2FP.F16.F32.PACK_AB R11, R32, R39 ;  /* 0x00000027200b723e */ /* 0x000fe200000000ff */
[----:B------:R1:W-:Y:S04]  /*8c60*/  STSM.16.M88.4 [R21+0x1000], R12 ;  /* 0x0010000c15007844 */ /* 0x0003e80000000200 */
[----:B------:R1:W-:Y:S01]  /*8c70*/  STSM.16.M88.4 [R0+0x1000], R16 ;  /* 0x0010001000007844 */ /* 0x0003e20000000200 */
        /* <DEDUP_REMOVED lines=11> */
[----:B------:R-:W-:Y:S01]  /*8d30*/  UMOV UR41, 0x20 ;  /* 0x0000002000297882 */ /* 0x000fe20000000000 */
[----:B------:R-:W-:-:S04]  /*8d40*/  UIADD3 UR4, UP0, UR4, 0x670, URZ ;  /* 0x0000067004047890 */ /* 0x000fc8000ff1e03f */
[----:B------:R-:W2:Y:S01]  /*8d50*/  S2UR UR43, SR_CTAID.Y ;  /* 0x00000000002b79c3 */ /* 0x000ea20000002600 */
[----:B------:R-:W-:-:S05]  /*8d60*/  UIADD3.X UR5, URZ, UR5, URZ, UP0, !UPT ;  /* 0x000000053f057290 */ /* 0x000fca00087fe43f */
[----:B------:R-:W-:-:S09]  /*8d70*/  UIADD3 UR40, UR40, -0x1200, URZ ;  /* 0xffffee0028287890 */ /* 0x000fd2000fffe03f */
[----:B--2---:R2:W-:Y:S01]  /*8d80*/  UTMASTG.4D [UR40], [UR4] ;  /* 0x00000028040073b5 */ /* 0x0045e20008018000 */
[----:B------:R0:W-:Y:S01]  /*8d90*/  UTMACMDFLUSH ;  /* 0x00000000000079b7 */ /* 0x0001e20000000000 */
[----:B--2---:R-:W-:-:S04]  /*8da0*/  DEPBAR.LE SB0, 0x1 ;  /* 0x000080400000791a */ /* 0x004fc80000000000 */
.L_x_68:
[----:B------:R-:W-:Y:S05]  /*8db0*/  BSYNC B0 ;  /* 0x0000000000007941 */ /* 0x000fea0003800000 */
.L_x_67:
        /* <DEDUP_REMOVED lines=10> */
[----:B------:R1:W-:Y:S04]  /*8e60*/  STSM.16.M88.4 [R21], R4 ;  /* 0x0000000415007844 */ /* 0x0003e80000000200 */
        /* <DEDUP_REMOVED lines=13> */
[----:B------:R-:W-:Y:S01]  /*8f40*/  UIADD3 UR4, UP0, UR4, 0x670, URZ ;  /* 0x0000067004047890 */ /* 0x000fe2000ff1e03f */
[----:B------:R-:W-:-:S03]  /*8f50*/  UMOV UR10, UR42 ;  /* 0x0000002a000a7c82 */ /* 0x000fc60008000000 */
[----:B------:R-:W2:Y:S01]  /*8f60*/  S2UR UR11, SR_CTAID.Y ;  /* 0x00000000000b79c3 */ /* 0x000ea20000002600 */
[----:B------:R-:W-:-:S05]  /*8f70*/  UIADD3.X UR5, URZ, UR5, URZ, UP0, !UPT ;  /* 0x000000053f057290 */ /* 0x000fca00087fe43f */
[----:B------:R-:W-:-:S09]  /*8f80*/  UIADD3 UR8, UR8, -0x2200, URZ ;  /* 0xffffde0008087890 */ /* 0x000fd2000fffe03f */
[----:B--2---:R2:W-:Y:S01]  /*8f90*/  UTMASTG.4D [UR8], [UR4] ;  /* 0x00000008040073b5 */ /* 0x0045e20008018000 */
[----:B------:R0:W-:Y:S01]  /*8fa0*/  UTMACMDFLUSH ;  /* 0x00000000000079b7 */ /* 0x0001e20000000000 */
[----:B--2---:R-:W-:-:S04]  /*8fb0*/  DEPBAR.LE SB0, 0x1 ;  /* 0x000080400000791a */ /* 0x004fc80000000000 */
.L_x_70:
[----:B------:R-:W-:Y:S05]  /*8fc0*/  BSYNC B0 ;  /* 0x0000000000007941 */ /* 0x000fea0003800000 */
.L_x_69:
[----:B------:R-:W-:Y:S01]  /*8fd0*/  BAR.SYNC.DEFER_BLOCKING 0x1, 0x80 ;  /* 0x0042000000007b1d */ /* 0x000fe20000010000 */
[----:B------:R-:W-:Y:S02]  /*8fe0*/  F2FP.F16.F32.PACK_AB R88, R89, R88 ;  /* 0x000000585958723e */ /* 0x000fe400000000ff */
        /* <DEDUP_REMOVED lines=9> */
[----:B------:R2:W-:Y:S01]  /*9080*/  STSM.16.M88.4 [R23], R16 ;  /* 0x0000001017007844 */ /* 0x0005e20000000200 */
[----:B------:R-:W-:Y:S01]  /*9090*/  @!PT LDS RZ, [RZ] ;  /* 0x00000000fffff984 */ /* 0x000fe20000000800 */
[----:B------:R-:W-:Y:S01]  /*90a0*/  @!PT LDS RZ, [RZ] ;  /* 0x00000000fffff984 */ /* 0x000fe20000000800 */
[----:B------:R-:W-:Y:S01]  /*90b0*/  @!PT LDS RZ, [RZ] ;  /* 0x00000000fffff984 */ /* 0x000fe20000000800 */
[----:B------:R-:W-:Y:S01]  /*90c0*/  @!PT LDS RZ, [RZ] ;  /* 0x00000000fffff984 */ /* 0x000fe20000000800 */
[----:B------:R3:W-:Y:S06]  /*90d0*/  MEMBAR.ALL.CTA ;  /* 0x0000000000007992 */ /* 0x0007ec0000008000 */
[----:B---3--:R-:W3:Y:S02]  /*90e0*/  FENCE.VIEW.ASYNC.S ;  /* 0x00000000000073c6 */ /* 0x008ee40000000000 */
[----:B---3--:R-:W-:Y:S06]  /*90f0*/  BAR.SYNC.DEFER_BLOCKING 0x1, 0x80 ;  /* 0x0042000000007b1d */ /* 0x008fec0000010000 */
[----:B------:R-:W-:Y:S05]  /*9100*/  @P1 BRA `(.L_x_72) ;  /* 0x0000000000301947 */ /* 0x000fea0003800000 */
[----:B------:R-:W-:Y:S01]  /*9110*/  S2UR UR12, SR_CTAID.Z ;  /* 0x00000000000c79c3 */ /* 0x000fe20000002700 */
[----:B------:R-:W-:Y:S01]  /*9120*/  R2UR UR8, R22 ;  /* 0x00000000160872ca */ /* 0x000fe200000e0000 */
[----:B------:R-:W-:Y:S01]  /*9130*/  ULDC.64 UR4, c[0x0][0x198] ;  /* 0x0000660000047ab9 */ /* 0x000fe20000000a00 */
[----:B------:R-:W-:Y:S01]  /*9140*/  UMOV UR9, 0x60 ;  /* 0x0000006000097882 */ /* 0x000fe20000000000 */
[----:B------:R-:W-:Y:S01]  /*9150*/  UIADD3 UR4, UP0, UR4, 0x670, URZ ;  /* 0x0000067004047890 */ /* 0x000fe2000ff1e03f */
[----:B------:R-:W-:-:S03]  /*9160*/  UMOV UR10, UR42 ;  /* 0x0000002a000a7c82 */ /* 0x000fc60008000000 */
[----:B------:R-:W3:Y:S01]  /*9170*/  S2UR UR11, SR_CTAID.Y ;  /* 0x00000000000b79c3 */ /* 0x000ee20000002600 */
[----:B------:R-:W-:-:S05]  /*9180*/  UIADD3.X UR5, URZ, UR5, URZ, UP0, !UPT ;  /* 0x000000053f057290 */ /* 0x000fca00087fe43f */
[----:B------:R-:W-:-:S09]  /*9190*/  UIADD3 UR8, UR8, -0x1200, URZ ;  /* 0xffffee0008087890 */ /* 0x000fd2000fffe03f */
[----:B---3--:R3:W-:Y:S01]  /*91a0*/  UTMASTG.4D [UR8], [UR4] ;  /* 0x00000008040073b5 */ /* 0x0087e20008018000 */
[----:B------:R0:W-:Y:S01]  /*91b0*/  UTMACMDFLUSH ;  /* 0x00000000000079b7 */ /* 0x0001e20000000000 */
[----:B---3--:R-:W-:-:S04]  /*91c0*/  DEPBAR.LE SB0, 0x1 ;  /* 0x000080400000791a */ /* 0x008fc80000000000 */
.L_x_72:
[----:B------:R-:W-:Y:S05]  /*91d0*/  BSYNC B0 ;  /* 0x0000000000007941 */ /* 0x000fea0003800000 */
.L_x_71:
        /* <DEDUP_REMOVED lines=17> */
[----:B----4-:R-:W4:Y:S02]  /*92f0*/  FENCE.VIEW.ASYNC.S ;  /* 0x00000000000073c6 */ /* 0x010f240000000000 */
[----:B----4-:R-:W-:Y:S06]  /*9300*/  BAR.SYNC.DEFER_BLOCKING 0x1, 0x80 ;  /* 0x0042000000007b1d */ /* 0x010fec0000010000 */
[----:B------:R-:W-:Y:S05]  /*9310*/  @P1 BRA `(.L_x_74) ;  /* 0x0000000000301947 */ /* 0x000fea0003800000 */
[----:B------:R-:W-:Y:S01]  /*9320*/  S2UR UR12, SR_CTAID.Z ;  /* 0x00000000000c79c3 */ /* 0x000fe20000002700 */
[----:B------:R-:W-:Y:S01]  /*9330*/  R2UR UR8, R22 ;  /* 0x00000000160872ca */ /* 0x000fe200000e0000 */
[----:B------:R-:W-:Y:S01]  /*9340*/  ULDC.64 UR4, c[0x0][0x198] ;  /* 0x0000660000047ab9 */ /* 0x000fe20000000a00 */
[----:B------:R-:W-:Y:S01]  /*9350*/  UMOV UR9, 0x80 ;  /* 0x0000008000097882 */ /* 0x000fe20000000000 */
[----:B------:R-:W-:Y:S01]  /*9360*/  UIADD3 UR4, UP0, UR4, 0x670, URZ ;  /* 0x0000067004047890 */ /* 0x000fe2000ff1e03f */
[----:B------:R-:W-:-:S03]  /*9370*/  UMOV UR10, UR42 ;  /* 0x0000002a000a7c82 */ /* 0x000fc60008000000 */
[----:B------:R-:W4:Y:S01]  /*9380*/  S2UR UR11, SR_CTAID.Y ;  /* 0x00000000000b79c3 */ /* 0x000f220000002600 */
[----:B------:R-:W-:-:S05]  /*9390*/  UIADD3.X UR5, URZ, UR5, URZ, UP0, !UPT ;  /* 0x000000053f057290 */ /* 0x000fca00087fe43f */
[----:B------:R-:W-:-:S09]  /*93a0*/  UIADD3 UR8, UR8, -0x2200, URZ ;  /* 0xffffde0008087890 */ /* 0x000fd2000fffe03f */
[----:B----4-:R4:W-:Y:S01]  /*93b0*/  UTMASTG.4D [UR8], [UR4] ;  /* 0x00000008040073b5 */ /* 0x0109e20008018000 */
[----:B------:R0:W-:Y:S01]  /*93c0*/  UTMACMDFLUSH ;  /* 0x00000000000079b7 */ /* 0x0001e20000000000 */
[----:B----4-:R-:W-:-:S04]  /*93d0*/  DEPBAR.LE SB0, 0x1 ;  /* 0x000080400000791a */ /* 0x010fc80000000000 */
.L_x_74:
[----:B------:R-:W-:Y:S05]  /*93e0*/  BSYNC B0 ;  /* 0x0000000000007941 */ /* 0x000fea0003800000 */
.L_x_73:
[----:B------:R-:W-:Y:S06]  /*93f0*/  BAR.SYNC.DEFER_BLOCKING 0x1, 0x80 ;  /* 0x0042000000007b1d */ /* 0x000fec0000010000 */
[----:B------:R-:W-:Y:S01]  /*9400*/  BSSY B0, `(.L_x_75) ;  /* 0x0000016000007945 */ /* 0x000fe20003800000 */
[----:B------:R4:W-:Y:S04]  /*9410*/  STSM.16.M88.4 [R21+0x1000], R104 ;  /* 0x0010006815007844 */ /* 0x0009e80000000200 */
[----:B------:R4:W-:Y:S01]  /*9420*/  STSM.16.M88.4 [R23], R84 ;  /* 0x0000005417007844 */ /* 0x0009e20000000200 */
[----:B------:R-:W-:Y:S01]  /*9430*/  @!PT LDS RZ, [RZ] ;  /* 0x00000000fffff984 */ /* 0x000fe20000000800 */
[----:B------:R-:W-:Y:S01]  /*9440*/  @!PT LDS RZ, [RZ] ;  /* 0x00000000fffff984 */ /* 0x000fe20000000800 */
[----:B------:R-:W-:Y:S01]  /*9450*/  @!PT LDS RZ, [RZ] ;  /* 0x00000000fffff984 */ /* 0x000fe20000000800 */
[----:B------:R-:W-:Y:S01]  /*9460*/  @!PT LDS RZ, [RZ] ;  /* 0x00000000fffff984 */ /* 0x000fe20000000800 */
[----:B------:R5:W-:Y:S06]  /*9470*/  MEMBAR.ALL.CTA ;  /* 0x0000000000007992 */ /* 0x000bec0000008000 */
[----:B-----5:R-:W5:Y:S02]  /*9480*/  FENCE.VIEW.ASYNC.S ;  /* 0x00000000000073c6 */ /* 0x020f640000000000 */
[----:B-----5:R-:W-:Y:S06]  /*9490*/  BAR.SYNC.DEFER_BLOCKING 0x1, 0x80 ;  /* 0x0042000000007b1d */ /* 0x020fec0000010000 */
[----:B------:R-:W-:Y:S05]  /*94a0*/  @P1 BRA `(.L_x_76) ;  /* 0x00000000002c1947 */ /* 0x000fea0003800000 */
[----:B------:R-:W-:Y:S01]  /*94b0*/  S2UR UR12, SR_CTAID.Z ;  /* 0x00000000000c79c3 */ /* 0x000fe20000002700 */
[----:B------:R-:W-:Y:S01]  /*94c0*/  R2UR UR8, R22 ;  /* 0x00000000160872ca */ /* 0x000fe200000e0000 */
[----:B------:R-:W-:Y:S01]  /*94d0*/  ULDC.64 UR4, c[0x0][0x198] ;  /* 0x0000660000047ab9 */ /* 0x000fe20000000a00 */
[----:B------:R-:W-:Y:S01]  /*94e0*/  UMOV UR9, 0xa0 ;  /* 0x000000a000097882 */ /* 0x000fe20000000000 */
[----:B------:R-:W-:Y:S01]  /*94f0*/  UIADD3 UR4, UP0, UR4, 0x670, URZ ;  /* 0x0000067004047890 */ /* 0x000fe2000ff1e03f */
[----:B------:R-:W-:-:S03]  /*9500*/  UMOV UR10, UR42 ;  /* 0x0000002a000a7c82 */ /* 0x000fc60008000000 */
[----:B------:R-:W5:Y:S01]  /*9510*/  S2UR UR11, SR_CTAID.Y ;  /* 0x00000000000b79c3 */ /* 0x000f620000002600 */
[----:B------:R-:W-:-:S05]  /*9520*/  UIADD3.X UR5, URZ, UR5, URZ, UP0, !UPT ;  /* 0x000000053f057290 */ /* 0x000fca00087fe43f */
[----:B------:R-:W-:-:S09]  /*9530*/  UIADD3 UR8, UR8, -0x1200, URZ ;  /* 0xffffee0008087890 */ /* 0x000fd2000fffe03f */
[----:B-----5:R1:W-:Y:S02]  /*9540*/  UTMASTG.4D [UR8], [UR4] ;  /* 0x00000008040073b5 */ /* 0x0203e40008018000 */
[----:B-1----:R0:W-:Y:S02]  /*9550*/  UTMACMDFLUSH ;  /* 0x00000000000079b7 */ /* 0x0021e40000000000 */
.L_x_76:
[----:B------:R-:W-:Y:S05]  /*9560*/  BSYNC B0 ;  /* 0x0000000000007941 */ /* 0x000fea0003800000 */
.L_x_75:
[----:B------:R-:W-:Y:S01]  /*9570*/  UIADD3 UR37, UR37, -0x1, URZ ;  /* 0xffffffff25257890 */ /* 0x000fe2000fffe03f */
[----:B------:R-:W-:-:S04]  /*9580*/  DEPBAR.LE SB0, 0x0 ;  /* 0x000080000000791a */ /* 0x000fc80000000000 */
[----:B------:R-:W-:-:S04]  /*9590*/  USHF.L.U32 UR4, UR37, 0x3, URZ ;  /* 0x0000000325047899 */ /* 0x000fc8000800063f */
[----:B------:R-:W-:-:S04]  /*95a0*/  ULOP3.LUT UR4, UR4, 0x8, URZ, 0xe2, !UPT ;  /* 0x0000000804047892 */ /* 0x000fc8000f8ee23f */
[----:B------:R-:W-:-:S06]  /*95b0*/  ULOP3.LUT UR4, UR4, 0x18, URZ, 0x3c, !UPT ;  /* 0x0000001804047892 */ /* 0x000fcc000f8e3c3f */
[----:B-1-3--:R-:W-:-:S04]  /*95c0*/  MOV R0, UR4 ;  /* 0x0000000400007c02 */ /* 0x00afc80008000f00 */
[----:B------:R-:W-:Y:S01]  /*95d0*/  SYNCS.ARRIVE.TRANS64.A1T0 RZ, [R0+UR36+0x2a090], RZ ;  /* 0x02a090ff00ff79a7 */ /* 0x000fe20008100024 */
[----:B------:R-:W-:Y:S05]  /*95e0*/  EXIT ;  /* 0x000000000000794d */ /* 0x000fea0003800000 */
.L_x_6:
[----:B------:R-:W-:-:S08]  /*95f0*/  UISETP.NE.AND UP0, UPT, UR5, 0x1, UPT ;  /* 0x000000010500788c */ /* 0x000fd0000bf05270 */
[----:B------:R-:W1:-:S00]  /*9600*/  USETMAXREG.DEALLOC.CTAPOOL 0x18 ;  /* 0x00000018000079c8 */ /* 0x000e4000080e0500 */
[----:B------:R-:W-:-:S13]  /*9610*/  PLOP3.LUT P0, PT, PT, PT, UP0, 0x80, 0x0 ;  /* 0x000000000000781c */ /* 0x000fda0003f0f008 */
[----:B------:R-:W-:Y:S05]  /*9620*/  @P0 EXIT ;  /* 0x000000000000094d */ /* 0x000fea0003800000 */
[----:B------:R-:W2:Y:S01]  /*9630*/  S2UR UR11, SR_CTAID.X ;  /* 0x00000000000b79c3 */ /* 0x000ea20000002500 */
[----:B------:R-:W-:Y:S01]  /*9640*/  ELECT P3, URZ, PT ;  /* 0x00000000003f782f */ /* 0x000fe20003860000 */
[----:B------:R-:W-:Y:S01]  /*9650*/  BSSY B0, `(.L_x_77) ;  /* 0x0000035000007945 */ /* 0x000fe20003800000 */
[----:B-1----:R-:W-:Y:S02]  /*9660*/  MOV R2, RZ ;  /* 0x000000ff00027202 */ /* 0x002fe40000000f00 */
[----:B------:R-:W-:Y:S02]  /*9670*/  MOV R8, RZ ;  /* 0x000000ff00087202 */ /* 0x000fe40000000f00 */
[----:B------:R-:W-:Y:S01]  /*9680*/  MOV R4, RZ ;  /* 0x000000ff00047202 */ /* 0x000fe20000000f00 */
[----:B------:R-:W1:Y:S08]  /*9690*/  S2UR UR36, SR_CTAID.Y ;  /* 0x00000000002479c3 */ /* 0x000e700000002600 */
[----:B------:R-:W3:Y:S01]  /*96a0*/  S2UR UR37, SR_CTAID.Z ;  /* 0x00000000002579c3 */ /* 0x000ee20000002700 */
[----:B--2---:R-:W-:Y:S01]  /*96b0*/  USHF.L.U32 UR11, UR11, 0x7, URZ ;  /* 0x000000070b0b7899 */ /* 0x004fe2000800063f */
[----:B------:R-:W-:Y:S11]  /*96c0*/  @!P3 BRA `(.L_x_78) ;  /* 0x0000000000b4b947 */ /* 0x000ff60003800000 */
[----:B------:R-:W2:Y:S01]  /*96d0*/  S2R R4, SR_CgaCtaId ;  /* 0x0000000000047919 */ /* 0x000ea20000008800 */
[----:B------:R-:W-:Y:S02]  /*96e0*/  MOV R3, 0x400 ;  /* 0x0000040000037802 */ /* 0x000fe40000000f00 */
[----:B------:R-:W-:Y:S02]  /*96f0*/  MOV R5, 0x1 ;  /* 0x0000000100057802 */ /* 0x000fe40000000f00 */
[----:B--2---:R-:W-:Y:S02]  /*9700*/  LEA R4, R4, R3, 0x18 ;  /* 0x0000000304047211 */ /* 0x004fe400078ec0ff */
[----:B------:R-:W-:-:S04]  /*9710*/  SHF.L.U32 R3, R5, 0x1f, RZ ;  /* 0x0000001f05037819 */ /* 0x000fc800000006ff */
[----:B------:R-:W2:Y:S02]  /*9720*/  SYNCS.PHASECHK.TRANS64.TRYWAIT P0, [R4+URZ+0x2a060], R3 ;  /* 0x02a06003040075a7 */ /* 0x000ea4000800017f */
[----:B--2---:R-:W-:Y:S05]  /*9730*/  @!P0 BRA `(.L_x_79) ;  /* 0x0000001400d88947 */ /* 0x004fea0003800000 */
.L_x_116:
[----:B------:R-:W-:Y:S01]  /*9740*/  ULOP3.LUT UR5, UR4, 0x2, URZ, 0xfc, !UPT ;  /* 0x0000000204057892 */ /* 0x000fe2000f8efc3f */
[----:B--2---:R-:W-:-:S03]  /*9750*/  @P2 MOV R3, 0x6000 ;  /* 0x0000600000032802 */ /* 0x004fc60000000f00 */
[----:B------:R-:W-:Y:S01]  /*9760*/  UPRMT UR5, UR5, 0x9910, URZ ;  /* 0x0000991005057896 */ /* 0x000fe2000800003f */
[----:B------:R2:W-:Y:S03]  /*9770*/  @P2 SYNCS.ARRIVE.TRANS64 RZ, [R4+URZ+0x2a050], R3 ;  /* 0x02a0500304ff29a7 */ /* 0x0005e6000800003f */
[----:B------:R-:W-:-:S06]  /*9780*/  UISETP.NE.AND UP0, UPT, UR5, 0x2, UPT ;  /* 0x000000020500788c */ /* 0x000fcc000bf05270 */
[----:B------:R-:W-:-:S13]  /*9790*/  PLOP3.LUT P0, PT, PT, PT, UP0, 0x80, 0x0 ;  /* 0x000000000000781c */ /* 0x000fda0003f0f008 */
[----:B--2---:R-:W-:Y:S05]  /*97a0*/  @P0 BRA `(.L_x_80) ;  /* 0x0000000000040947 */ /* 0x004fea0003800000 */
[----:B-1-3--:R-:W-:Y:S01]  /*97b0*/  BPT.TRAP 0x1 ;  /* 0x000000040000795c */ /* 0x00afe20000300000 */
.L_x_80:
[----:B------:R-:W-:-:S04]  /*97c0*/  LOP3.LUT P0, RZ, R0, 0x1f, RZ, 0xc0, !PT ;  /* 0x0000001f00ff7812 */ /* 0x000fc8000780c0ff */
[----:B------:R-:W-:-:S13]  /*97d0*/  PLOP3.LUT P0, PT, P0, P2, PT, 0x2a, 0x0 ;  /* 0x000000000000781c */ /* 0x000fda0000704572 */
[----:B------:R-:W-:Y:S05]  /*97e0*/  @P0 BRA `(.L_x_81) ;  /* 0x0000000000040947 */ /* 0x000fea0003800000 */
[----:B-1-3--:R-:W-:Y:S01]  /*97f0*/  BPT.TRAP 0x1 ;  /* 0x000000040000795c */ /* 0x00afe20000300000 */
.L_x_81:
[----:B------:R-:W-:Y:S01]  /*9800*/  R2UR UR8, R4 ;  /* 0x00000000040872ca */ /* 0x000fe200000e0000 */
[----:B------:R-:W-:Y:S01]  /*9810*/  ULDC.64 UR6, c[0x0][0x198] ;  /* 0x0000660000067ab9 */ /* 0x000fe20000000a00 */
[----:B------:R-:W-:Y:S01]  /*9820*/  UMOV UR14, 0x0 ;  /* 0x00000000000e7882 */ /* 0x000fe20000000000 */
[----:B------:R-:W-:Y:S01]  /*9830*/  UIADD3 UR6, UP0, UR6, 0xf0, URZ ;  /* 0x000000f006067890 */ /* 0x000fe2000ff1e03f */
[----:B------:R-:W-:Y:S01]  /*9840*/  MOV R8, 0x40 ;  /* 0x0000004000087802 */ /* 0x000fe20000000f00 */
[----:B------:R-:W-:Y:S01]  /*9850*/  UMOV UR15, 0x10000000 ;  /* 0x10000000000f7882 */ /* 0x000fe20000000000 */
[----:B------:R-:W-:Y:S01]  /*9860*/  UMOV UR10, URZ ;  /* 0x0000003f000a7c82 */ /* 0x000fe20008000000 */
[----:B------:R-:W-:Y:S01]  /*9870*/  UIADD3.X UR7, URZ, UR7, URZ, UP0, !UPT ;  /* 0x000000073f077290 */ /* 0x000fe200087fe43f */
[----:B------:R-:W-:Y:S01]  /*9880*/  MOV R4, 0x1 ;  /* 0x0000000100047802 */ /* 0x000fe20000000f00 */
[----:B-1----:R-:W-:Y:S01]  /*9890*/  UMOV UR12, UR36 ;  /* 0x00000024000c7c82 */ /* 0x002fe20008000000 */
[----:B---3--:R-:W-:Y:S01]  /*98a0*/  UMOV UR13, UR37 ;  /* 0x00000025000d7c82 */ /* 0x008fe20008000000 */
[----:B------:R-:W-:Y:S01]  /*98b0*/  UMOV UR18, 0x40 ;  /* 0x0000004000127882 */ /* 0x000fe20000000000 */
[----:B------:R-:W-:Y:S01]  /*98c0*/  UMOV UR19, UR11 ;  /* 0x0000000b00137c82 */ /* 0x000fe20008000000 */
[----:B------:R-:W-:-:S02]  /*98d0*/  UIADD3 UR9, UR8, 0x2a050, URZ ;  /* 0x0002a05008097890 */ /* 0x000fc4000fffe03f */
[----:B------:R-:W-:Y:S02]  /*98e0*/  UIADD3 UR16, UR8, 0x2000, URZ ;  /* 0x0000200008107890 */ /* 0x000fe4000fffe03f */
[----:B------:R-:W-:Y:S01]  /*98f0*/  UIADD3 UR32, UR8, 0x4000, URZ ;  /* 0x0000400008207890 */ /* 0x000fe2000fffe03f */
[----:B------:R-:W-:Y:S01]  /*9900*/  UMOV UR20, UR36 ;  /* 0x0000002400147c82 */ /* 0x000fe20008000000 */
[----:B------:R-:W-:Y:S01]  /*9910*/  UMOV UR21, UR37 ;  /* 0x0000002500157c82 */ /* 0x000fe20008000000 */
[----:B------:R-:W-:Y:S01]  /*9920*/  UMOV UR17, UR9 ;  /* 0x0000000900117c82 */ /* 0x000fe20008000000 */
[----:B------:R-:W-:Y:S01]  /*9930*/  UMOV UR34, 0x80 ;  /* 0x0000008000227882 */ /* 0x000fe20000000000 */
[----:B------:R-:W-:Y:S01]  /*9940*/  UMOV UR35, UR11 ;  /* 0x0000000b00237c82 */ /* 0x000fe20008000000 */
[----:B------:R-:W-:Y:S01]  /*9950*/  UMOV UR33, UR9 ;  /* 0x0000000900217c82 */ /* 0x000fe20008000000 */
[----:B------:R2:W-:Y:S01]  /*9960*/  UTMALDG.4D [UR8], [UR6], desc[UR14] ;  /* 0x00000e08060075b4 */ /* 0x0005e20008019000 */
[----:B------:R2:W-:Y:S01]  /*9970*/  UTMALDG.4D [UR16], [UR6], desc[UR14] ;  /* 0x00000e10060075b4 */ /* 0x0005e20008019000 */
[----:B------:R2:W-:Y:S02]  /*9980*/  UTMALDG.4D [UR32], [UR6], desc[UR14] ;  /* 0x00000e20060075b4 */ /* 0x0005e40008019000 */
[----:B--2---:R-:W-:Y:S01]  /*9990*/  NOP ;  /* 0x0000000000007918 */ /* 0x004fe20000000000 */
.L_x_78:
[----:B-1-3--:R-:W-:Y:S05]  /*99a0*/  BSYNC B0 ;  /* 0x0000000000007941 */ /* 0x00afea0003800000 */
.L_x_77:
[----:B------:R-:W1:Y:S01]  /*99b0*/  LDC R3, c[0x0][0x28c] ;  /* 0x0000a300ff037b82 */ /* 0x000e620000000800 */
[----:B------:R-:W-:Y:S01]  /*99c0*/  BSSY B0, `(.L_x_82) ;  /* 0x0000031000007945 */ /* 0x000fe20003800000 */
[----:B-1----:R-:W-:-:S13]  /*99d0*/  ISETP.GT.AND P4, PT, R3, RZ, P3 ;  /* 0x000000ff0300720c */ /* 0x002fda0001f84270 */
[----:B------:R-:W-:Y:S05]  /*99e0*/  @!P4 BRA `(.L_x_83) ;  /* 0x0000000000b8c947 */ /* 0x000fea0003800000 */
[----:B------:R-:W1:Y:S01]  /*99f0*/  S2R R5, SR_CgaCtaId ;  /* 0x0000000000057919 */ /* 0x000e620000008800 */
[----:B------:R-:W-:-:S04]  /*9a00*/  MOV R2, 0x400 ;  /* 0x0000040000027802 */ /* 0x000fc80000000f00 */
[----:B-1----:R-:W-:Y:S02]  /*9a10*/  LEA R2, R5, R2, 0x18 ;  /* 0x0000000205027211 */ /* 0x002fe400078ec0ff */
[----:B------:R-:W-:-:S04]  /*9a20*/  MOV R5, 0x1 ;  /* 0x0000000100057802 */ /* 0x000fc80000000f00 */
[----:B------:R-:W-:-:S04]  /*9a30*/  SHF.L.U32 R5, R5, 0x1f, RZ ;  /* 0x0000001f05057819 */ /* 0x000fc800000006ff */
[----:B------:R-:W1:Y:S02]  /*9a40*/  SYNCS.PHASECHK.TRANS64.TRYWAIT P0, [R2+URZ+0x2a028], R5 ;  /* 0x02a02805020075a7 */ /* 0x000e64000800017f */
[----:B-1----:R-:W-:Y:S05]  /*9a50*/  @!P0 BRA `(.L_x_84) ;  /* 0x0000001400248947 */ /* 0x002fea0003800000 */
.L_x_117:
[----:B------:R-:W-:Y:S01]  /*9a60*/  ULOP3.LUT UR5, UR4, 0x2, URZ, 0xfc, !UPT ;  /* 0x0000000204057892 */ /* 0x000fe2000f8efc3f */
[----:B-1----:R-:W-:-:S03]  /*9a70*/  @P2 MOV R5, 0x6000 ;  /* 0x0000600000052802 */ /* 0x002fc60000000f00 */
[----:B------:R-:W-:Y:S01]  /*9a80*/  UPRMT UR5, UR5, 0x9910, URZ ;  /* 0x0000991005057896 */ /* 0x000fe2000800003f */
[----:B------:R1:W-:Y:S03]  /*9a90*/  @P2 SYNCS.ARRIVE.TRANS64 RZ, [R2+URZ+0x2a000], R5 ;  /* 0x02a0000502ff29a7 */ /* 0x0003e6000800003f */
[----:B------:R-:W-:-:S06]  /*9aa0*/  UISETP.NE.AND UP0, UPT, UR5, 0x2, UPT ;  /* 0x000000020500788c */ /* 0x000fcc000bf05270 */
[----:B------:R-:W-:-:S13]  /*9ab0*/  PLOP3.LUT P0, PT, PT, PT, UP0, 0x80, 0x0 ;  /* 0x000000000000781c */ /* 0x000fda0003f0f008 */
[----:B-1----:R-:W-:Y:S05]  /*9ac0*/  @P0 BRA `(.L_x_85) ;  /* 0x0000000000040947 */ /* 0x002fea0003800000 */
[----:B------:R-:W-:Y:S01]  /*9ad0*/  BPT.TRAP 0x1 ;  /* 0x000000040000795c */ /* 0x000fe20000300000 */
.L_x_85:
[----:B------:R-:W-:-:S04]  /*9ae0*/  LOP3.LUT P0, RZ, R0, 0x1f, RZ, 0xc0, !PT ;  /* 0x0000001f00ff7812 */ /* 0x000fc8000780c0ff */
[----:B------:R-:W-:-:S13]  /*9af0*/  PLOP3.LUT P0, PT, P0, P2, PT, 0x2a, 0x0 ;  /* 0x000000000000781c */ /* 0x000fda0000704572 */
[----:B------:R-:W-:Y:S05]  /*9b00*/  @P0 BRA `(.L_x_86) ;  /* 0x0000000000040947 */ /* 0x000fea0003800000 */
[----:B------:R-:W-:Y:S01]  /*9b10*/  BPT.TRAP 0x1 ;  /* 0x000000040000795c */ /* 0x000fe20000300000 */
.L_x_86:
[----:B------:R-:W-:Y:S01]  /*9b20*/  R2UR UR16, R2 ;  /* 0x00000000021072ca */ /* 0x000fe200000e0000 */
[----:B------:R-:W-:Y:S01]  /*9b30*/  ULDC.64 UR6, c[0x0][0x198] ;  /* 0x0000660000067ab9 */ /* 0x000fe20000000a00 */
[----:B------:R-:W-:Y:S01]  /*9b40*/  UMOV UR35, URZ ;  /* 0x0000003f00237c82 */ /* 0x000fe20008000000 */
[----:B------:R-:W-:Y:S01]  /*9b50*/  UIADD3 UR6, UP0, UR6, 0x1f0, URZ ;  /* 0x000001f006067890 */ /* 0x000fe2000ff1e03f */
[----:B------:R-:W-:Y:S01]  /*9b60*/  MOV R2, 0x1 ;  /* 0x0000000100027802 */ /* 0x000fe20000000f00 */
[----:B------:R-:W-:Y:S01]  /*9b70*/  UMOV UR8, 0x0 ;  /* 0x0000000000087882 */ /* 0x000fe20000000000 */
[----:B------:R-:W-:Y:S01]  /*9b80*/  UMOV UR9, 0x10000000 ;  /* 0x1000000000097882 */ /* 0x000fe20000000000 */
[----:B------:R-:W-:Y:S01]  /*9b90*/  UIADD3.X UR7, URZ, UR7, URZ, UP0, !UPT ;  /* 0x000000073f077290 */ /* 0x000fe200087fe43f */
[----:B------:R-:W-:Y:S01]  /*9ba0*/  UMOV UR34, URZ ;  /* 0x0000003f00227c82 */ /* 0x000fe20008000000 */
[----:B------:R-:W-:Y:S01]  /*9bb0*/  UMOV UR26, 0x40 ;  /* 0x00000040001a7882 */ /* 0x000fe20000000000 */
[----:B------:R-:W-:Y:S01]  /*9bc0*/  UMOV UR28, UR36 ;  /* 0x00000024001c7c82 */ /* 0x000fe20008000000 */
[----:B------:R-:W-:-:S02]  /*9bd0*/  UMOV UR29, UR37 ;  /* 0x00000025001d7c82 */ /* 0x000fc40008000000 */
[----:B------:R-:W-:Y:S02]  /*9be0*/  UIADD3 UR32, UR16, 0xc000, URZ ;  /* 0x0000c00010207890 */ /* 0x000fe4000fffe03f */
[----:B------:R-:W-:Y:S02]  /*9bf0*/  UIADD3 UR33, UR16, 0x2a000, URZ ;  /* 0x0002a00010217890 */ /* 0x000fe4000fffe03f */
[----:B------:R-:W-:Y:S02]  /*9c00*/  UIADD3 UR24, UR16, 0xe000, URZ ;  /* 0x0000e00010187890 */ /* 0x000fe4000fffe03f */
[----:B------:R-:W-:Y:S01]  /*9c10*/  UIADD3 UR16, UR16, 0x10000, URZ ;  /* 0x0001000010107890 */ /* 0x000fe2000fffe03f */
[----:B------:R-:W-:Y:S02]  /*9c20*/  UMOV UR27, UR35 ;  /* 0x00000023001b7c82 */ /* 0x000fe40008000000 */
[----:B------:R-:W-:Y:S01]  /*9c30*/  UMOV UR25, UR33 ;  /* 0x0000002100197c82 */ /* 0x000fe20008000000 */
[----:B------:R-:W-:Y:S01]  /*9c40*/  UMOV UR18, 0x80 ;  /* 0x0000008000127882 */ /* 0x000fe20000000000 */
[----:B------:R-:W-:Y:S01]  /*9c50*/  UMOV UR20, UR36 ;  /* 0x0000002400147c82 */ /* 0x000fe20008000000 */
[----:B------:R-:W-:Y:S01]  /*9c60*/  UMOV UR21, UR37 ;  /* 0x0000002500157c82 */ /* 0x000fe20008000000 */
[----:B------:R-:W-:Y:S01]  /*9c70*/  UMOV UR19, UR35 ;  /* 0x0000002300137c82 */ /* 0x000fe20008000000 */
[----:B------:R1:W-:Y:S01]  /*9c80*/  UTMALDG.4D [UR32], [UR6], desc[UR8] ;  /* 0x00000820060075b4 */ /* 0x0003e20008019000 */
[----:B------:R-:W-:Y:S01]  /*9c90*/  UMOV UR17, UR33 ;  /* 0x0000002100117c82 */ /* 0x000fe20008000000 */
[----:B------:R1:W-:Y:S01]  /*9ca0*/  UTMALDG.4D [UR24], [UR6], desc[UR8] ;  /* 0x00000818060075b4 */ /* 0x0003e20008019000 */
[----:B------:R1:W-:Y:S02]  /*9cb0*/  UTMALDG.4D [UR16], [UR6], desc[UR8] ;  /* 0x00000810060075b4 */ /* 0x0003e40008019000 */
[----:B-1----:R-:W-:Y:S01]  /*9cc0*/  NOP ;  /* 0x0000000000007918 */ /* 0x002fe20000000000 */
.L_x_83:
[----:B------:R-:W-:Y:S05]  /*9cd0*/  BSYNC B0 ;  /* 0x0000000000007941 */ /* 0x000fea0003800000 */
.L_x_82:
[----:B------:R-:W-:Y:S04]  /*9ce0*/  BSSY B0, `(.L_x_87) ;  /* 0x0000033000007945 */ /* 0x000fe80003800000 */
[----:B------:R-:W-:Y:S05]  /*9cf0*/  @!P3 BRA `(.L_x_88) ;  /* 0x0000000000c4b947 */ /* 0x000fea0003800000 */
[----:B------:R-:W1:Y:S01]  /*9d00*/  S2R R6, SR_CgaCtaId ;  /* 0x0000000000067919 */ /* 0x000e620000008800 */
[----:B------:R-:W-:-:S04]  /*9d10*/  MOV R5, 0x400 ;  /* 0x0000040000057802 */ /* 0x000fc80000000f00 */
[----:B-1----:R-:W-:Y:S02]  /*9d20*/  LEA R7, R6, R5, 0x18 ;  /* 0x0000000506077211 */ /* 0x002fe400078ec0ff */
[----:B------:R-:W-:Y:S02]  /*9d30*/  MOV R6, 0x1 ;  /* 0x0000000100067802 */ /* 0x000fe40000000f00 */
[----:B------:R-:W-:Y:S02]  /*9d40*/  LEA R5, R4, R7, 0x3 ;  /* 0x0000000704057211 */ /* 0x000fe400078e18ff */
[----:B------:R-:W-:-:S04]  /*9d50*/  SHF.L.U32 R6, R6, 0x1f, RZ ;  /* 0x0000001f06067819 */ /* 0x000fc800000006ff */
[----:B------:R-:W1:Y:S02]  /*9d60*/  SYNCS.PHASECHK.TRANS64.TRYWAIT P0, [R5+URZ+0x2a060], R6 ;  /* 0x02a06006050075a7 */ /* 0x000e64000800017f */
[----:B-1----:R-:W-:Y:S05]  /*9d70*/  @!P0 BRA `(.L_x_89) ;  /* 0x0000001000708947 */ /* 0x002fea0003800000 */
.L_x_118:
        /* <DEDUP_REMOVED lines=8> */
.L_x_90:
[----:B------:R-:W-:-:S04]  /*9e00*/  LOP3.LUT P0, RZ, R0, 0x1f, RZ, 0xc0, !PT ;  /* 0x0000001f00ff7812 */ /* 0x000fc8000780c0ff */
[----:B------:R-:W-:-:S13]  /*9e10*/  PLOP3.LUT P0, PT, P0, P2, PT, 0x2a, 0x0 ;  /* 0x000000000000781c */ /* 0x000fda0000704572 */
[----:B------:R-:W-:Y:S05]  /*9e20*/  @P0 BRA `(.L_x_91) ;  /* 0x0000000000040947 */ /* 0x000fea0003800000 */
[----:B------:R-:W-:Y:S01]  /*9e30*/  BPT.TRAP 0x1 ;  /* 0x000000040000795c */ /* 0x000fe20000300000 */
.L_x_91:
[----:B------:R-:W-:Y:S01]  /*9e40*/  R2UR UR24, R4 ;  /* 0x00000000041872ca */ /* 0x000fe200000e0000 */
[----:B------:R-:W-:Y:S01]  /*9e50*/  ULDC.64 UR6, c[0x0][0x198] ;  /* 0x0000660000067ab9 */ /* 0x000fe20000000a00 */
[----:B------:R-:W-:Y:S01]  /*9e60*/  R2UR UR5, R7 ;  /* 0x00000000070572ca */ /* 0x000fe200000e0000 */
[----:B------:R-:W-:Y:S01]  /*9e70*/  UIADD3 UR6, UP0, UR6, 0xf0, URZ ;  /* 0x000000f006067890 */ /* 0x000fe2000ff1e03f */
[----:B------:R-:W-:Y:S01]  /*9e80*/  R2UR UR27, R8 ;  /* 0x00000000081b72ca */ /* 0x000fe200000e0000 */
[----:B------:R-:W-:Y:S01]  /*9e90*/  UMOV UR8, 0x0 ;  /* 0x0000000000087882 */ /* 0x000fe20000000000 */
[----:B------:R-:W-:Y:S01]  /*9ea0*/  R2UR UR25, R5 ;  /* 0x00000000051972ca */ /* 0x000fe200000e0000 */
[----:B------:R-:W-:Y:S01]  /*9eb0*/  UIADD3.X UR7, URZ, UR7, URZ, UP0, !UPT ;  /* 0x000000073f077290 */ /* 0x000fe200087fe43f */
[----:B------:R-:W-:Y:S01]  /*9ec0*/  UMOV UR9, 0x10000000 ;  /* 0x1000000000097882 */ /* 0x000fe20000000000 */
[----:B------:R-:W-:Y:S01]  /*9ed0*/  UMOV UR26, URZ ;  /* 0x0000003f001a7c82 */ /* 0x000fe20008000000 */
[----:B------:R-:W-:Y:S01]  /*9ee0*/  UMOV UR28, UR36 ;  /* 0x00000024001c7c82 */ /* 0x000fe20008000000 */
[----:B------:R-:W-:Y:S01]  /*9ef0*/  UMOV UR29, UR37 ;  /* 0x00000025001d7c82 */ /* 0x000fe20008000000 */
[----:B------:R-:W-:Y:S01]  /*9f00*/  UMOV UR18, 0x40 ;  /* 0x0000004000127882 */ /* 0x000fe20000000000 */
[----:B------:R-:W-:-:S02]  /*9f10*/  UMOV UR20, UR36 ;  /* 0x0000002400147c82 */ /* 0x000fc40008000000 */
[----:B------:R-:W-:Y:S02]  /*9f20*/  UIMAD UR24, UR24, 0x6000, UR5 ;  /* 0x00006000181878a4 */ /* 0x000fe4000f8e0205 */
[----:B------:R-:W-:Y:S02]  /*9f30*/  UIADD3 UR27, UR11, UR27, URZ ;  /* 0x0000001b0b1b7290 */ /* 0x000fe4000fffe03f */
[----:B------:R-:W-:Y:S02]  /*9f40*/  UIADD3 UR25, UR25, 0x2a050, URZ ;  /* 0x0002a05019197890 */ /* 0x000fe4000fffe03f */
[----:B------:R-:W-:Y:S02]  /*9f50*/  UIADD3 UR16, UR24, 0x2000, URZ ;  /* 0x0000200018107890 */ /* 0x000fe4000fffe03f */
[----:B------:R-:W-:Y:S01]  /*9f60*/  UIADD3 UR32, UR24, 0x4000, URZ ;  /* 0x0000400018207890 */ /* 0x000fe2000fffe03f */
[----:B------:R-:W-:Y:S02]  /*9f70*/  UMOV UR21, UR37 ;  /* 0x0000002500157c82 */ /* 0x000fe40008000000 */
[----:B------:R-:W-:Y:S01]  /*9f80*/  UMOV UR17, UR25 ;  /* 0x0000001900117c82 */ /* 0x000fe20008000000 */
[----:B------:R-:W-:Y:S01]  /*9f90*/  UMOV UR19, UR27 ;  /* 0x0000001b00137c82 */ /* 0x000fe20008000000 */
[----:B------:R-:W-:Y:S01]  /*9fa0*/  UMOV UR34, 0x80 ;  /* 0x0000008000227882 */ /* 0x000fe20000000000 */
[----:B------:R-:W-:Y:S01]  /*9fb0*/  UMOV UR33, UR25 ;  /* 0x0000001900217c82 */ /* 0x000fe20008000000 */
[----:B------:R1:W-:Y:S01]  /*9fc0*/  UTMALDG.4D [UR24], [UR6], desc[UR8] ;  /* 0x00000818060075b4 */ /* 0x0003e20008019000 */
[----:B------:R-:W-:Y:S01]  /*9fd0*/  UMOV UR35, UR27 ;  /* 0x0000001b00237c82 */ /* 0x000fe20008000000 */
[----:B------:R1:W-:Y:S01]  /*9fe0*/  UTMALDG.4D [UR16], [UR6], desc[UR8] ;  /* 0x00000810060075b4 */ /* 0x0003e20008019000 */
[----:B------:R1:W-:Y:S02]  /*9ff0*/  UTMALDG.4D [UR32], [UR6], desc[UR8] ;  /* 0x00000820060075b4 */ /* 0x0003e40008019000 */
[----:B-1----:R-:W-:Y:S01]  /*a000*/  NOP ;  /* 0x0000000000007918 */ /* 0x002fe20000000000 */
.L_x_88:
[----:B------:R-:W-:Y:S05]  /*a010*/  BSYNC B0 ;  /* 0x0000000000007941 */ /* 0x000fea0003800000 */
.L_x_87:
[----:B------:R-:W-:Y:S01]  /*a020*/  BSSY B0, `(.L_x_92) ;  /* 0x0000035000007945 */ /* 0x000fe20003800000 */
[----:B------:R-:W-:-:S03]  /*a030*/  MOV R8, RZ ;  /* 0x000000ff00087202 */ /* 0x000fc60000000f00 */
[----:B------:R-:W-:Y:S05]  /*a040*/  @!P4 BRA `(.L_x_93) ;  /* 0x0000000000c8c947 */ /* 0x000fea0003800000 */
[----:B------:R-:W1:Y:S01]  /*a050*/  S2R R5, SR_CgaCtaId ;  /* 0x0000000000057919 */ /* 0x000e620000008800 */
[----:B------:R-:W-:Y:S02]  /*a060*/  MOV R4, 0x400 ;  /* 0x0000040000047802 */ /* 0x000fe40000000f00 */
[----:B------:R-:W-:-:S04]  /*a070*/  MOV R7, 0x1 ;  /* 0x0000000100077802 */ /* 0x000fc80000000f00 */
[----:B------:R-:W-:Y:S02]  /*a080*/  SHF.L.U32 R7, R7, 0x1f, RZ ;  /* 0x0000001f07077819 */ /* 0x000fe400000006ff */
[----:B-1----:R-:W-:-:S04]  /*a090*/  LEA R5, R5, R4, 0x18 ;  /* 0x0000000405057211 */ /* 0x002fc800078ec0ff */
[----:B------:R-:W-:-:S04]  /*a0a0*/  LEA R4, R2, R5, 0x3 ;  /* 0x0000000502047211 */ /* 0x000fc800078e18ff */
[----:B------:R-:W1:Y:S02]  /*a0b0*/  SYNCS.PHASECHK.TRANS64.TRYWAIT P0, [R4+URZ+0x2a028], R7 ;  /* 0x02a02807040075a7 */ /* 0x000e64000800017f */
[----:B-1----:R-:W-:Y:S05]  /*a0c0*/  @!P0 BRA `(.L_x_94) ;  /* 0x0000000c00b08947 */ /* 0x002fea0003800000 */
.L_x_119:
        /* <DEDUP_REMOVED lines=8> */
.L_x_95:
[----:B------:R-:W-:-:S04]  /*a150*/  LOP3.LUT P0, RZ, R0, 0x1f, RZ, 0xc0, !PT ;  /* 0x0000001f00ff7812 */ /* 0x000fc8000780c0ff */
[----:B------:R-:W-:-:S13]  /*a160*/  PLOP3.LUT P0, PT, P0, P2, PT, 0x2a, 0x0 ;  /* 0x000000000000781c */ /* 0x000fda0000704572 */
[----:B------:R-:W-:Y:S05]  /*a170*/  @P0 BRA `(.L_x_96) ;  /* 0x0000000000040947 */ /* 0x000fea0003800000 */
[----:B------:R-:W-:Y:S01]  /*a180*/  BPT.TRAP 0x1 ;  /* 0x000000040000795c */ /* 0x000fe20000300000 */
.L_x_96:
[----:B------:R-:W-:Y:S01]  /*a190*/  IMAD R5, R2, 0x6000, R5 ;  /* 0x0000600002057824 */ /* 0x000fe200078e0205 */
[----:B------:R-:W-:Y:S01]  /*a1a0*/  R2UR UR25, R4 ;  /* 0x00000000041972ca */ /* 0x000fe200000e0000 */
[----:B------:R-:W-:Y:S01]  /*a1b0*/  ULDC.64 UR6, c[0x0][0x198] ;  /* 0x0000660000067ab9 */ /* 0x000fe20000000a00 */
[----:B------:R-:W-:Y:S01]  /*a1c0*/  UMOV UR27, URZ ;  /* 0x0000003f001b7c82 */ /* 0x000fe20008000000 */
[----:B------:R-:W-:Y:S01]  /*a1d0*/  UIADD3 UR6, UP0, UR6, 0x2f0, URZ ;  /* 0x000002f006067890 */ /* 0x000fe2000ff1e03f */
[----:B------:R-:W-:Y:S01]  /*a1e0*/  R2UR UR32, R5 ;  /* 0x00000000052072ca */ /* 0x000fe200000e0000 */
[----:B------:R-:W-:Y:S01]  /*a1f0*/  UMOV UR8, 0x0 ;  /* 0x0000000000087882 */ /* 0x000fe20000000000 */
[----:B------:R-:W-:Y:S01]  /*a200*/  UMOV UR9, 0x10000000 ;  /* 0x1000000000097882 */ /* 0x000fe20000000000 */
[----:B------:R-:W-:Y:S01]  /*a210*/  UIADD3.X UR7, URZ, UR7, URZ, UP0, !UPT ;  /* 0x000000073f077290 */ /* 0x000fe200087fe43f */
[----:B------:R-:W-:Y:S01]  /*a220*/  IADD3 R2, R2, 0x1, RZ ;  /* 0x0000000102027810 */ /* 0x000fe20007ffe0ff */
[----:B------:R-:W-:Y:S01]  /*a230*/  UMOV UR26, URZ ;  /* 0x0000003f001a7c82 */ /* 0x000fe20008000000 */
[----:B------:R-:W-:Y:S01]  /*a240*/  UMOV UR28, UR36 ;  /* 0x00000024001c7c82 */ /* 0x000fe20008000000 */
[----:B------:R-:W-:Y:S01]  /*a250*/  UMOV UR29, UR37 ;  /* 0x00000025001d7c82 */ /* 0x000fe20008000000 */
[----:B------:R-:W-:Y:S01]  /*a260*/  UMOV UR18, 0x40 ;  /* 0x0000004000127882 */ /* 0x000fe20000000000 */
[----:B------:R-:W-:Y:S01]  /*a270*/  UIADD3 UR25, UR25, 0x2a000, URZ ;  /* 0x0002a00019197890 */ /* 0x000fe2000fffe03f */
[----:B------:R-:W-:Y:S01]  /*a280*/  MOV R8, 0x1 ;  /* 0x0000000100087802 */ /* 0x000fe20000000f00 */
[----:B------:R-:W-:Y:S01]  /*a290*/  UMOV UR20, UR36 ;  /* 0x0000002400147c82 */ /* 0x000fe20008000000 */
[----:B------:R-:W-:Y:S01]  /*a2a0*/  UMOV UR21, UR37 ;  /* 0x0000002500157c82 */ /* 0x000fe20008000000 */
[----:B------:R-:W-:-:S02]  /*a2b0*/  UIADD3 UR24, UR32, 0xc000, URZ ;  /* 0x0000c00020187890 */ /* 0x000fc4000fffe03f */
[----:B------:R-:W-:Y:S02]  /*a2c0*/  UIADD3 UR16, UR32, 0xe000, URZ ;  /* 0x0000e00020107890 */ /* 0x000fe4000fffe03f */
[----:B------:R-:W-:Y:S01]  /*a2d0*/  UIADD3 UR32, UR32, 0x10000, URZ ;  /* 0x0001000020207890 */ /* 0x000fe2000fffe03f */
[----:B------:R-:W-:Y:S01]  /*a2e0*/  UMOV UR19, UR27 ;  /* 0x0000001b00137c82 */ /* 0x000fe20008000000 */
[----:B------:R-:W-:Y:S01]  /*a2f0*/  UMOV UR17, UR25 ;  /* 0x0000001900117c82 */ /* 0x000fe20008000000 */
[----:B------:R-:W-:Y:S01]  /*a300*/  UMOV UR34, 0x80 ;  /* 0x0000008000227882 */ /* 0x000fe20000000000 */
[----:B------:R-:W-:Y:S01]  /*a310*/  UMOV UR35, UR27 ;  /* 0x0000001b00237c82 */ /* 0x000fe20008000000 */
[----:B------:R1:W-:Y:S01]  /*a320*/  UTMALDG.4D [UR24], [UR6], desc[UR8] ;  /* 0x00000818060075b4 */ /* 0x0003e20008019000 */
[----:B------:R-:W-:Y:S01]  /*a330*/  UMOV UR33, UR25 ;  /* 0x0000001900217c82 */ /* 0x000fe20008000000 */
[----:B------:R1:W-:Y:S02]  /*a340*/  UTMALDG.4D [UR16], [UR6], desc[UR8] ;  /* 0x00000810060075b4 */ /* 0x0003e40008019000 */
[----:B------:R1:W-:Y:S02]  /*a350*/  UTMALDG.4D [UR32], [UR6], desc[UR8] ;  /* 0x00000820060075b4 */ /* 0x0003e40008019000 */
[----:B-1----:R-:W-:Y:S01]  /*a360*/  NOP ;  /* 0x0000000000007918 */ /* 0x002fe20000000000 */
.L_x_93:
[----:B------:R-:W-:Y:S05]  /*a370*/  BSYNC B0 ;  /* 0x0000000000007941 */ /* 0x000fea0003800000 */
.L_x_92:
[----:B------:R-:W-:-:S13]  /*a380*/  ISETP.GE.AND P0, PT, R3, 0x41, PT ;  /* 0x000000410300780c */ /* 0x000fda0003f06270 */
[----:B------:R-:W-:Y:S05]  /*a390*/  @!P0 EXIT ;  /* 0x000000000000894d */ /* 0x000fea0003800000 */
[----:B------:R-:W-:Y:S01]  /*a3a0*/  IADD3 R3, R3, 0x3f, RZ ;  /* 0x0000003f03037810 */ /* 0x000fe20007ffe0ff */
[----:B------:R-:W-:Y:S01]  /*a3b0*/  BSSY B0, `(.L_x_97) ;  /* 0x0000077000007945 */ /* 0x000fe20003800000 */
[----:B------:R-:W-:Y:S02]  /*a3c0*/  LOP3.LUT P0, RZ, R0, 0x1f, RZ, 0xc0, !PT ;  /* 0x0000001f00ff7812 */ /* 0x000fe4000780c0ff */
[----:B------:R-:W-:Y:S02]  /*a3d0*/  SHF.R.S32.HI R0, RZ, 0x1f, R3 ;  /* 0x0000001fff007819 */ /* 0x000fe40000011403 */
[----:B------:R-:W-:Y:S02]  /*a3e0*/  PLOP3.LUT P0, PT, P0, P2, PT, 0x2a, 0x0 ;  /* 0x000000000000781c */ /* 0x000fe40000704572 */
[----:B------:R-:W-:Y:S02]  /*a3f0*/  LEA.HI R0, R0, R3, RZ, 0x6 ;  /* 0x0000000300007211 */ /* 0x000fe400078f30ff */
[----:B------:R-:W-:-:S02]  /*a400*/  MOV R3, UR4 ;  /* 0x0000000400037c02 */ /* 0x000fc40008000f00 */
[----:B------:R-:W-:Y:S02]  /*a410*/  SHF.R.S32.HI R4, RZ, 0x6, R0 ;  /* 0x00000006ff047819 */ /* 0x000fe40000011400 */
[----:B------:R-:W-:Y:S02]  /*a420*/  LOP3.LUT R0, R3, 0x2, RZ, 0xfc, !PT ;  /* 0x0000000203007812 */ /* 0x000fe400078efcff */
[----:B------:R-:W-:Y:S02]  /*a430*/  SHF.L.U32 R4, R4, 0x1, RZ ;  /* 0x0000000104047819 */ /* 0x000fe400000006ff */
[----:B------:R-:W-:-:S07]  /*a440*/  MOV R3, 0x1 ;  /* 0x0000000100037802 */ /* 0x000fce0000000f00 */
.L_x_108:
[----:B------:R-:W-:Y:S04]  /*a450*/  BSSY B1, `(.L_x_98) ;  /* 0x0000033000017945 */ /* 0x000fe80003800000 */
[----:B------:R-:W-:Y:S05]  /*a460*/  @!P3 BRA `(.L_x_99) ;  /* 0x0000000000c4b947 */ /* 0x000fea0003800000 */
[----:B------:R-:W1:Y:S01]  /*a470*/  S2R R6, SR_CgaCtaId ;  /* 0x0000000000067919 */ /* 0x000e620000008800 */
[----:B------:R-:W-:-:S04]  /*a480*/  MOV R5, 0x400 ;  /* 0x0000040000057802 */ /* 0x000fc80000000f00 */
[----:B-1----:R-:W-:Y:S02]  /*a490*/  LEA R7, R6, R5, 0x18 ;  /* 0x0000000506077211 */ /* 0x002fe400078ec0ff */
[----:B------:R-:W-:Y:S02]  /*a4a0*/  SHF.L.U32 R5, R3, 0x1f, RZ ;  /* 0x0000001f03057819 */ /* 0x000fe400000006ff */
[----:B------:R-:W-:-:S04]  /*a4b0*/  LEA R6, R2, R7, 0x3 ;  /* 0x0000000702067211 */ /* 0x000fc800078e18ff */
[----:B------:R-:W1:Y:S02]  /*a4c0*/  SYNCS.PHASECHK.TRANS64.TRYWAIT P4, [R6+URZ+0x2a028], R5 ;  /* 0x02a02805060075a7 */ /* 0x000e64000808017f */
[----:B-1----:R-:W-:Y:S05]  /*a4d0*/  @!P4 BRA `(.L_x_100) ;  /* 0x0000000800c0c947 */ /* 0x002fea0003800000 */
.L_x_120:
[----:B-1----:R-:W-:-:S04]  /*a4e0*/  @P2 MOV R5, 0x6000 ;  /* 0x0000600000052802 */ /* 0x002fc80000000f00 */
[----:B------:R1:W-:Y:S02]  /*a4f0*/  @P2 SYNCS.ARRIVE.TRANS64 RZ, [R6+URZ+0x2a000], R5 ;  /* 0x02a0000506ff29a7 */ /* 0x0003e4000800003f */
[----:B-1----:R-:W-:-:S04]  /*a500*/  PRMT R5, R0, 0x9910, RZ ;  /* 0x0000991000057816 */ /* 0x002fc800000000ff */
[----:B------:R-:W-:-:S13]  /*a510*/  ISETP.NE.AND P4, PT, R5, 0x2, PT ;  /* 0x000000020500780c */ /* 0x000fda0003f85270 */
[----:B------:R-:W-:Y:S05]  /*a520*/  @P4 BRA `(.L_x_101) ;  /* 0x0000000000044947 */ /* 0x000fea0003800000 */
[----:B------:R-:W-:Y:S01]  /*a530*/  BPT.TRAP 0x1 ;  /* 0x000000040000795c */ /* 0x000fe20000300000 */
.L_x_101:
[----:B------:R-:W-:Y:S05]  /*a540*/  @P0 BRA `(.L_x_102) ;  /* 0x0000000000040947 */ /* 0x000fea0003800000 */
[----:B------:R-:W-:Y:S01]  /*a550*/  BPT.TRAP 0x1 ;  /* 0x000000040000795c */ /* 0x000fe20000300000 */
.L_x_102:
[----:B------:R-:W-:Y:S01]  /*a560*/  IMAD R7, R2, 0x6000, R7 ;  /* 0x0000600002077824 */ /* 0x000fe200078e0207 */
[----:B------:R-:W-:Y:S01]  /*a570*/  R2UR UR33, R6 ;  /* 0x00000000062172ca */ /* 0x000fe200000e0000 */
[----:B------:R-:W-:Y:S01]  /*a580*/  ULDC.64 UR6, c[0x0][0x198] ;  /* 0x0000660000067ab9 */ /* 0x000fe20000000a00 */
[----:B------:R-:W-:Y:S01]  /*a590*/  R2UR UR35, R8 ;  /* 0x00000000082372ca */ /* 0x000fe200000e0000 */
[----:B------:R-:W-:Y:S01]  /*a5a0*/  UIADD3 UR6, UP0, UR6, 0x1f0, URZ ;  /* 0x000001f006067890 */ /* 0x000fe2000ff1e03f */
[----:B------:R-:W-:Y:S01]  /*a5b0*/  R2UR UR16, R7 ;  /* 0x00000000071072ca */ /* 0x000fe200000e0000 */
[----:B------:R-:W-:Y:S01]  /*a5c0*/  UMOV UR8, 0x0 ;  /* 0x0000000000087882 */ /* 0x000fe20000000000 */
[----:B------:R-:W-:Y:S01]  /*a5d0*/  UMOV UR9, 0x10000000 ;  /* 0x1000000000097882 */ /* 0x000fe20000000000 */
[----:B------:R-:W-:Y:S01]  /*a5e0*/  UIADD3.X UR7, URZ, UR7, URZ, UP0, !UPT ;  /* 0x000000073f077290 */ /* 0x000fe200087fe43f */
[----:B------:R-:W-:Y:S01]  /*a5f0*/  IADD3 R5, R2, 0x1, RZ ;  /* 0x0000000102057810 */ /* 0x000fe20007ffe0ff */
[----:B------:R-:W-:Y:S01]  /*a600*/  UMOV UR34, URZ ;  /* 0x0000003f00227c82 */ /* 0x000fe20008000000 */
[----:B------:R-:W-:Y:S01]  /*a610*/  UMOV UR26, 0x40 ;  /* 0x00000040001a7882 */ /* 0x000fe20000000000 */
[----:B------:R-:W-:Y:S01]  /*a620*/  UMOV UR28, UR36 ;  /* 0x00000024001c7c82 */ /* 0x000fe20008000000 */
[----:B------:R-:W-:Y:S01]  /*a630*/  UMOV UR29, UR37 ;  /* 0x00000025001d7c82 */ /* 0x000fe20008000000 */
[----:B------:R-:W-:Y:S01]  /*a640*/  UIADD3 UR33, UR33, 0x2a000, URZ ;  /* 0x0002a00021217890 */ /* 0x000fe2000fffe03f */
[----:B------:R-:W-:Y:S01]  /*a650*/  ISETP.NE.AND P4, PT, R5, 0x5, PT ;  /* 0x000000050500780c */ /* 0x000fe20003f85270 */
[----:B------:R-:W-:-:S02]  /*a660*/  USHF.L.U32 UR35, UR35, 0x6, URZ ;  /* 0x0000000623237899 */ /* 0x000fc4000800063f */
[----:B------:R-:W-:Y:S01]  /*a670*/  UIADD3 UR32, UR16, 0xc000, URZ ;  /* 0x0000c00010207890 */ /* 0x000fe2000fffe03f */
[----:B------:R-:W-:Y:S01]  /*a680*/  SEL R2, RZ, 0x1, P4 ;  /* 0x00000001ff027807 */ /* 0x000fe20002000000 */
[----:B------:R-:W-:Y:S02]  /*a690*/  UIADD3 UR24, UR16, 0xe000, URZ ;  /* 0x0000e00010187890 */ /* 0x000fe4000fffe03f */
[----:B------:R-:W-:Y:S01]  /*a6a0*/  UIADD3 UR16, UR16, 0x10000, URZ ;  /* 0x0001000010107890 */ /* 0x000fe2000fffe03f */
[----:B------:R-:W-:Y:S01]  /*a6b0*/  LOP3.LUT R3, R3, R2, RZ, 0x3c, !PT ;  /* 0x0000000203037212 */ /* 0x000fe200078e3cff */
[----:B------:R-:W-:Y:S01]  /*a6c0*/  UMOV UR25, UR33 ;  /* 0x0000002100197c82 */ /* 0x000fe20008000000 */
[----:B------:R-:W-:Y:S01]  /*a6d0*/  UMOV UR27, UR35 ;  /* 0x00000023001b7c82 */ /* 0x000fe20008000000 */
[----:B------:R-:W-:Y:S01]  /*a6e0*/  UMOV UR18, 0x80 ;  /* 0x0000008000127882 */ /* 0x000fe20000000000 */
[----:B------:R-:W-:Y:S01]  /*a6f0*/  UMOV UR20, UR36 ;  /* 0x0000002400147c82 */ /* 0x000fe20008000000 */
[----:B------:R-:W-:Y:S01]  /*a700*/  UMOV UR21, UR37 ;  /* 0x0000002500157c82 */ /* 0x000fe20008000000 */
[----:B------:R-:W-:Y:S01]  /*a710*/  UMOV UR17, UR33 ;  /* 0x0000002100117c82 */ /* 0x000fe20008000000 */
[----:B------:R-:W-:Y:S01]  /*a720*/  UMOV UR19, UR35 ;  /* 0x0000002300137c82 */ /* 0x000fe20008000000 */
[----:B------:R1:W-:Y:S01]  /*a730*/  UTMALDG.4D [UR32], [UR6], desc[UR8] ;  /* 0x00000820060075b4 */ /* 0x0003e20008019000 */
[----:B------:R-:W-:Y:S01]  /*a740*/  SEL R2, R5, RZ, P4 ;  /* 0x000000ff05027207 */ /* 0x000fe20002000000 */
[----:B------:R1:W-:Y:S01]  /*a750*/  UTMALDG.4D [UR24], [UR6], desc[UR8] ;  /* 0x00000818060075b4 */ /* 0x0003e20008019000 */
[----:B------:R1:W-:Y:S02]  /*a760*/  UTMALDG.4D [UR16], [UR6], desc[UR8] ;  /* 0x00000810060075b4 */ /* 0x0003e40008019000 */
[----:B-1----:R-:W-:-:S03]  /*a770*/  NOP ;  /* 0x0000000000007918 */ /* 0x002fc60000000000 */
.L_x_99:
[----:B------:R-:W-:Y:S05]  /*a780*/  BSYNC B1 ;  /* 0x0000000000017941 */ /* 0x000fea0003800000 */
.L_x_98:
[----:B------:R-:W-:Y:S01]  /*a790*/  ISETP.LT.OR P4, PT, R4, 0x4, !P3 ;  /* 0x000000040400780c */ /* 0x000fe20005f81670 */
[----:B------:R-:W-:-:S12]  /*a7a0*/  BSSY B1, `(.L_x_103) ;  /* 0x0000034000017945 */ /* 0x000fd80003800000 */
[----:B------:R-:W-:Y:S05]  /*a7b0*/  @P4 BRA `(.L_x_104) ;  /* 0x0000000000c84947 */ /* 0x000fea0003800000 */
[----:B------:R-:W1:Y:S01]  /*a7c0*/  S2R R6, SR_CgaCtaId ;  /* 0x0000000000067919 */ /* 0x000e620000008800 */
[----:B------:R-:W-:Y:S02]  /*a7d0*/  MOV R5, 0x400 ;  /* 0x0000040000057802 */ /* 0x000fe40000000f00 */
[----:B------:R-:W-:Y:S02]  /*a7e0*/  SHF.L.U32 R7, R3, 0x1f, RZ ;  /* 0x0000001f03077819 */ /* 0x000fe400000006ff */
[----:B-1----:R-:W-:-:S04]  /*a7f0*/  LEA R5, R6, R5, 0x18 ;  /* 0x0000000506057211 */ /* 0x002fc800078ec0ff */
[----:B------:R-:W-:-:S04]  /*a800*/  LEA R6, R2, R5, 0x3 ;  /* 0x0000000502067211 */ /* 0x000fc800078e18ff */
[----:B------:R-:W1:Y:S02]  /*a810*/  SYNCS.PHASECHK.TRANS64.TRYWAIT P4, [R6+URZ+0x2a028], R7 ;  /* 0x02a02807060075a7 */ /* 0x000e64000808017f */
[----:B-1----:R-:W-:Y:S05]  /*a820*/  @!P4 BRA `(.L_x_105) ;  /* 0x000000080000c947 */ /* 0x002fea0003800000 */
.L_x_121:
[----:B-1----:R-:W-:-:S04]  /*a830*/  @P1 MOV R7, 0x6000 ;  /* 0x0000600000071802 */ /* 0x002fc80000000f00 */
[----:B------:R1:W-:Y:S02]  /*a840*/  @P1 SYNCS.ARRIVE.TRANS64 RZ, [R6+URZ+0x2a000], R7 ;  /* 0x02a0000706ff19a7 */ /* 0x0003e4000800003f */
[----:B-1----:R-:W-:-:S04]  /*a850*/  PRMT R7, R0, 0x9910, RZ ;  /* 0x0000991000077816 */ /* 0x002fc800000000ff */
[----:B------:R-:W-:-:S13]  /*a860*/  ISETP.NE.AND P4, PT, R7, 0x2, PT ;  /* 0x000000020700780c */ /* 0x000fda0003f85270 */
[----:B------:R-:W-:Y:S05]  /*a870*/  @P4 BRA `(.L_x_106) ;  /* 0x0000000000044947 */ /* 0x000fea0003800000 */
[----:B------:R-:W-:Y:S01]  /*a880*/  BPT.TRAP 0x1 ;  /* 0x000000040000795c */ /* 0x000fe20000300000 */
.L_x_106:
[----:B------:R-:W-:Y:S05]  /*a890*/  @P0 BRA `(.L_x_107) ;  /* 0x0000000000040947 */ /* 0x000fea0003800000 */
[----:B------:R-:W-:Y:S01]  /*a8a0*/  BPT.TRAP 0x1 ;  /* 0x000000040000795c */ /* 0x000fe20000300000 */
.L_x_107:
        /* <DEDUP_REMOVED lines=16> */
[----:B------:R-:W-:Y:S01]  /*a9b0*/  USHF.L.U32 UR35, UR35, 0x6, URZ ;  /* 0x0000000623237899 */ /* 0x000fe2000800063f */
[----:B------:R-:W-:Y:S01]  /*a9c0*/  IADD3 R8, R8, 0x1, RZ ;  /* 0x0000000108087810 */ /* 0x000fe20007ffe0ff */
[----:B------:R-:W-:Y:S01]  /*a9d0*/  UIADD3 UR32, UR16, 0xc000, URZ ;  /* 0x0000c00010207890 */ /* 0x000fe2000fffe03f */
[----:B------:R-:W-:Y:S01]  /*a9e0*/  SEL R6, RZ, 0x1, P4 ;  /* 0x00000001ff067807 */ /* 0x000fe20002000000 */
[----:B------:R-:W-:Y:S01]  /*a9f0*/  UIADD3 UR24, UR16, 0xe000, URZ ;  /* 0x0000e00010187890 */ /* 0x000fe2000fffe03f */
[----:B------:R-:W-:Y:S01]  /*aa00*/  SEL R2, R2, RZ, P4 ;  /* 0x000000ff02027207 */ /* 0x000fe20002000000 */
        /* <DEDUP_REMOVED lines=13> */
.L_x_104:
[----:B------:R-:W-:Y:S05]  /*aae0*/  BSYNC B1 ;  /* 0x0000000000017941 */ /* 0x000fea0003800000 */
.L_x_103:
[C---:B------:R-:W-:Y:S02]  /*aaf0*/  ISETP.GT.AND P4, PT, R4.reuse, 0x4, PT ;  /* 0x000000040400780c */ /* 0x040fe40003f84270 */
[----:B------:R-:W-:-:S11]  /*ab00*/  IADD3 R4, R4, -0x2, RZ ;  /* 0xfffffffe04047810 */ /* 0x000fd60007ffe0ff */
[----:B------:R-:W-:Y:S05]  /*ab10*/  @P4 BRA `(.L_x_108) ;  /* 0xfffffff8004c4947 */ /* 0x000fea000383ffff */
[----:B------:R-:W-:Y:S05]  /*ab20*/  BSYNC B0 ;  /* 0x0000000000007941 */ /* 0x000fea0003800000 */
.L_x_97:
[----:B------:R-:W-:Y:S05]  /*ab30*/  EXIT ;  /* 0x000000000000794d */ /* 0x000fea0003800000 */
.L_x_15:
[----:B--2---:R-:W-:-:S04]  /*ab40*/  MOV R3, UR6 ;  /* 0x0000000600037c02 */ /* 0x004fc80008000f00 */
[----:B------:R2:W3:Y:S03]  /*ab50*/  SYNCS.PHASECHK.TRANS64.TRYWAIT P1, [R3+URZ+0x2a050], R2 ;  /* 0x02a05002030075a7 */ /* 0x0004e6000802017f */
[----:B---3--:R-:W-:Y:S05]  /*ab60*/  @!P1 NANOSLEEP.SYNCS 0x989680 ;  /* 0x009896800000995d */ /* 0x008fea0003900000 */
[----:B------:R-:W3:Y:S02]  /*ab70*/  @!P1 SYNCS.PHASECHK.TRANS64 P1, [R3+URZ+0x2a050], R2 ;  /* 0x02a05002030095a7 */ /* 0x000ee4000802007f */
[----:B---3--:R-:W-:Y:S05]  /*ab80*/  @!P1 BRA `(.L_x_15) ;  /* 0xfffffffc00ec9947 */ /* 0x008fea000383ffff */
[----:B------:R-:W-:Y:S05]  /*ab90*/  BRA `(.L_x_109) ;  /* 0xffffff6000947947 */ /* 0x000fea000383ffff */
.L_x_17:
[----:B--2---:R-:W-:-:S04]  /*aba0*/  MOV R2, UR36 ;  /* 0x0000002400027c02 */ /* 0x004fc80008000f00 */
[----:B------:R2:W3:Y:S03]  /*abb0*/  SYNCS.PHASECHK.TRANS64.TRYWAIT P1, [R2+URZ+0x2a000], R7 ;  /* 0x02a00007020075a7 */ /* 0x0004e6000802017f */
[----:B---3--:R-:W-:Y:S05]  /*abc0*/  @!P1 NANOSLEEP.SYNCS 0x989680 ;  /* 0x009896800000995d */ /* 0x008fea0003900000 */
[----:B------:R-:W3:Y:S02]  /*abd0*/  @!P1 SYNCS.PHASECHK.TRANS64 P1, [R2+URZ+0x2a000], R7 ;  /* 0x02a00007020095a7 */ /* 0x000ee4000802007f */
[----:B---3--:R-:W-:Y:S05]  /*abe0*/  @!P1 BRA `(.L_x_17) ;  /* 0xfffffffc00ec9947 */ /* 0x008fea000383ffff */
[----:B------:R-:W-:Y:S05]  /*abf0*/  BRA `(.L_x_110) ;  /* 0xffffff60009c7947 */ /* 0x000fea000383ffff */
.L_x_18:
[----:B--2---:R-:W-:-:S04]  /*ac00*/  MOV R3, UR5 ;  /* 0x0000000500037c02 */ /* 0x004fc80008000f00 */
[----:B------:R2:W3:Y:S03]  /*ac10*/  SYNCS.PHASECHK.TRANS64.TRYWAIT P1, [R3+URZ+-0x8], R2 ;  /* 0xfffff802030075a7 */ /* 0x0004e6000802017f */
[----:B---3--:R-:W-:Y:S05]  /*ac20*/  @!P1 NANOSLEEP.SYNCS 0x989680 ;  /* 0x009896800000995d */ /* 0x008fea0003900000 */
[----:B------:R-:W3:Y:S02]  /*ac30*/  @!P1 SYNCS.PHASECHK.TRANS64 P1, [R3+URZ+-0x8], R2 ;  /* 0xfffff802030095a7 */ /* 0x000ee4000802007f */
[----:B---3--:R-:W-:Y:S05]  /*ac40*/  @!P1 BRA `(.L_x_18) ;  /* 0xfffffffc00ec9947 */ /* 0x008fea000383ffff */
[----:B------:R-:W-:Y:S05]  /*ac50*/  BRA `(.L_x_111) ;  /* 0xffffff6000987947 */ /* 0x000fea000383ffff */
.L_x_20:
[----:B---3--:R-:W-:-:S04]  /*ac60*/  MOV R8, UR36 ;  /* 0x0000002400087c02 */ /* 0x008fc80008000f00 */
[----:B------:R3:W4:Y:S03]  /*ac70*/  SYNCS.PHASECHK.TRANS64.TRYWAIT P1, [R8+URZ+0x2a008], R7 ;  /* 0x02a00807080075a7 */ /* 0x000726000802017f */
[----:B----4-:R-:W-:Y:S05]  /*ac80*/  @!P1 NANOSLEEP.SYNCS 0x989680 ;  /* 0x009896800000995d */ /* 0x010fea0003900000 */
[----:B------:R-:W4:Y:S02]  /*ac90*/  @!P1 SYNCS.PHASECHK.TRANS64 P1, [R8+URZ+0x2a008], R7 ;  /* 0x02a00807080095a7 */ /* 0x000f24000802007f */
[----:B----4-:R-:W-:Y:S05]  /*aca0*/  @!P1 BRA `(.L_x_20) ;  /* 0xfffffffc00ec9947 */ /* 0x010fea000383ffff */
[----:B------:R-:W-:Y:S05]  /*acb0*/  BRA `(.L_x_112) ;  /* 0xffffff7c00c87947 */ /* 0x000fea000383ffff */
.L_x_25:
[----:B---3--:R-:W-:-:S04]  /*acc0*/  MOV R4, UR10 ;  /* 0x0000000a00047c02 */ /* 0x008fc80008000f00 */
[----:B------:R3:W4:Y:S03]  /*acd0*/  SYNCS.PHASECHK.TRANS64.TRYWAIT P2, [R4+URZ+0x2a000], R3 ;  /* 0x02a00003040075a7 */ /* 0x000726000804017f */
[----:B----4-:R-:W-:Y:S05]  /*ace0*/  @!P2 NANOSLEEP.SYNCS 0x989680 ;  /* 0x009896800000a95d */ /* 0x010fea0003900000 */
[----:B------:R-:W4:Y:S02]  /*acf0*/  @!P2 SYNCS.PHASECHK.TRANS64 P2, [R4+URZ+0x2a000], R3 ;  /* 0x02a000030400a5a7 */ /* 0x000f24000804007f */
[----:B----4-:R-:W-:Y:S05]  /*ad00*/  @!P2 BRA `(.L_x_25) ;  /* 0xfffffffc00eca947 */ /* 0x010fea000383ffff */
[----:B------:R-:W-:Y:S05]  /*ad10*/  BRA `(.L_x_113) ;  /* 0xffffff8000847947 */ /* 0x000fea000383ffff */
.L_x_29:
[----:B-1----:R-:W-:-:S04]  /*ad20*/  MOV R8, UR4 ;  /* 0x0000000400087c02 */ /* 0x002fc80008000f00 */
[----:B------:R1:W2:Y:S03]  /*ad30*/  SYNCS.PHASECHK.TRANS64.TRYWAIT P2, [R8+URZ+0x2a000], R11 ;  /* 0x02a0000b080075a7 */ /* 0x0002a6000804017f */
[----:B--2---:R-:W-:Y:S05]  /*ad40*/  @!P2 NANOSLEEP.SYNCS 0x989680 ;  /* 0x009896800000a95d */ /* 0x004fea0003900000 */
[----:B------:R-:W2:Y:S02]  /*ad50*/  @!P2 SYNCS.PHASECHK.TRANS64 P2, [R8+URZ+0x2a000], R11 ;  /* 0x02a0000b0800a5a7 */ /* 0x000ea4000804007f */
[----:B--2---:R-:W-:Y:S05]  /*ad60*/  @!P2 BRA `(.L_x_29) ;  /* 0xfffffffc00eca947 */ /* 0x004fea000383ffff */
[----:B------:R-:W-:Y:S05]  /*ad70*/  BRA `(.L_x_28) ;  /* 0xffffff9c003c7947 */ /* 0x000fea000383ffff */
.L_x_37:
[----:B---3--:R-:W-:-:S04]  /*ad80*/  MOV R4, UR10 ;  /* 0x0000000a00047c02 */ /* 0x008fc80008000f00 */
[----:B------:R3:W4:Y:S03]  /*ad90*/  SYNCS.PHASECHK.TRANS64.TRYWAIT P2, [R4+URZ+0x2a000], R3 ;  /* 0x02a00003040075a7 */ /* 0x000726000804017f */
[----:B----4-:R-:W-:Y:S05]  /*ada0*/  @!P2 NANOSLEEP.SYNCS 0x989680 ;  /* 0x009896800000a95d */ /* 0x010fea0003900000 */
[----:B------:R-:W4:Y:S02]  /*adb0*/  @!P2 SYNCS.PHASECHK.TRANS64 P2, [R4+URZ+0x2a000], R3 ;  /* 0x02a000030400a5a7 */ /* 0x000f24000804007f */
[----:B----4-:R-:W-:Y:S05]  /*adc0*/  @!P2 BRA `(.L_x_37) ;  /* 0xfffffffc00eca947 */ /* 0x010fea000383ffff */
[----:B------:R-:W-:Y:S05]  /*add0*/  BRA `(.L_x_114) ;  /* 0xffffffa0003c7947 */ /* 0x000fea000383ffff */
.L_x_41:
[----:B-1----:R-:W-:-:S04]  /*ade0*/  MOV R9, UR4 ;  /* 0x0000000400097c02 */ /* 0x002fc80008000f00 */
[----:B------:R1:W2:Y:S03]  /*adf0*/  SYNCS.PHASECHK.TRANS64.TRYWAIT P2, [R9+URZ+0x2a000], R8 ;  /* 0x02a00008090075a7 */ /* 0x0002a6000804017f */
[----:B--2---:R-:W-:Y:S05]  /*ae00*/  @!P2 NANOSLEEP.SYNCS 0x989680 ;  /* 0x009896800000a95d */ /* 0x004fea0003900000 */
[----:B------:R-:W2:Y:S02]  /*ae10*/  @!P2 SYNCS.PHASECHK.TRANS64 P2, [R9+URZ+0x2a000], R8 ;  /* 0x02a000080900a5a7 */ /* 0x000ea4000804007f */
[----:B--2---:R-:W-:Y:S05]  /*ae20*/  @!P2 BRA `(.L_x_41) ;  /* 0xfffffffc00eca947 */ /* 0x004fea000383ffff */
[----:B------:R-:W-:Y:S05]  /*ae30*/  BRA `(.L_x_40) ;  /* 0xffffffbc00f87947 */ /* 0x000fea000383ffff */
.L_x_57:
[----:B-1----:R-:W-:-:S04]  /*ae40*/  MOV R3, UR5 ;  /* 0x0000000500037c02 */ /* 0x002fc80008000f00 */
[----:B------:R1:W3:Y:S03]  /*ae50*/  SYNCS.PHASECHK.TRANS64.TRYWAIT P0, [R3+URZ+0x8], R0 ;  /* 0x00000800030075a7 */ /* 0x0002e6000800017f */
[----:B---3--:R-:W-:Y:S05]  /*ae60*/  @!P0 NANOSLEEP.SYNCS 0x989680 ;  /* 0x009896800000895d */ /* 0x008fea0003900000 */
[----:B------:R-:W3:Y:S02]  /*ae70*/  @!P0 SYNCS.PHASECHK.TRANS64 P0, [R3+URZ+0x8], R0 ;  /* 0x00000800030085a7 */ /* 0x000ee4000800007f */
[----:B---3--:R-:W-:Y:S05]  /*ae80*/  @!P0 BRA `(.L_x_57) ;  /* 0xfffffffc00ec8947 */ /* 0x008fea000383ffff */
[----:B------:R-:W-:Y:S05]  /*ae90*/  BRA `(.L_x_115) ;  /* 0xffffffc800b87947 */ /* 0x000fea000383ffff */
.L_x_79:
[----:B--2---:R2:W4:Y:S02]  /*aea0*/  SYNCS.PHASECHK.TRANS64.TRYWAIT P0, [R4+URZ+0x2a060], R3 ;  /* 0x02a06003040075a7 */ /* 0x004524000800017f */
[----:B----4-:R-:W-:Y:S05]  /*aeb0*/  @!P0 NANOSLEEP.SYNCS 0x989680 ;  /* 0x009896800000895d */ /* 0x010fea0003900000 */
[----:B------:R-:W4:Y:S02]  /*aec0*/  @!P0 SYNCS.PHASECHK.TRANS64 P0, [R4+URZ+0x2a060], R3 ;  /* 0x02a06003040085a7 */ /* 0x000f24000800007f */
[----:B----4-:R-:W-:Y:S05]  /*aed0*/  @!P0 BRA `(.L_x_79) ;  /* 0xfffffffc00f08947 */ /* 0x010fea000383ffff */
[----:B------:R-:W-:Y:S05]  /*aee0*/  BRA `(.L_x_116) ;  /* 0xffffffe800147947 */ /* 0x000fea000383ffff */
.L_x_84:
[----:B-1----:R1:W2:Y:S02]  /*aef0*/  SYNCS.PHASECHK.TRANS64.TRYWAIT P0, [R2+URZ+0x2a028], R5 ;  /* 0x02a02805020075a7 */ /* 0x0022a4000800017f */
[----:B--2---:R-:W-:Y:S05]  /*af00*/  @!P0 NANOSLEEP.SYNCS 0x989680 ;  /* 0x009896800000895d */ /* 0x004fea0003900000 */
[----:B------:R-:W2:Y:S02]  /*af10*/  @!P0 SYNCS.PHASECHK.TRANS64 P0, [R2+URZ+0x2a028], R5 ;  /* 0x02a02805020085a7 */ /* 0x000ea4000800007f */
[----:B--2---:R-:W-:Y:S05]  /*af20*/  @!P0 BRA `(.L_x_84) ;  /* 0xfffffffc00f08947 */ /* 0x004fea000383ffff */
[----:B------:R-:W-:Y:S05]  /*af30*/  BRA `(.L_x_117) ;  /* 0xffffffe800c87947 */ /* 0x000fea000383ffff */
.L_x_89:
[----:B-1----:R1:W2:Y:S02]  /*af40*/  SYNCS.PHASECHK.TRANS64.TRYWAIT P0, [R5+URZ+0x2a060], R6 ;  /* 0x02a06006050075a7 */ /* 0x0022a4000800017f */
[----:B--2---:R-:W-:Y:S05]  /*af50*/  @!P0 NANOSLEEP.SYNCS 0x989680 ;  /* 0x009896800000895d */ /* 0x004fea0003900000 */
[----:B------:R-:W2:Y:S02]  /*af60*/  @!P0 SYNCS.PHASECHK.TRANS64 P0, [R5+URZ+0x2a060], R6 ;  /* 0x02a06006050085a7 */ /* 0x000ea4000800007f */
[----:B--2---:R-:W-:Y:S05]  /*af70*/  @!P0 BRA `(.L_x_89) ;  /* 0xfffffffc00f08947 */ /* 0x004fea000383ffff */
[----:B------:R-:W-:Y:S05]  /*af80*/  BRA `(.L_x_118) ;  /* 0xffffffec007c7947 */ /* 0x000fea000383ffff */
.L_x_94:
[----:B-1----:R1:W2:Y:S02]  /*af90*/  SYNCS.PHASECHK.TRANS64.TRYWAIT P0, [R4+URZ+0x2a028], R7 ;  /* 0x02a02807040075a7 */ /* 0x0022a4000800017f */
[----:B--2---:R-:W-:Y:S05]  /*afa0*/  @!P0 NANOSLEEP.SYNCS 0x989680 ;  /* 0x009896800000895d */ /* 0x004fea0003900000 */
[----:B------:R-:W2:Y:S02]  /*afb0*/  @!P0 SYNCS.PHASECHK.TRANS64 P0, [R4+URZ+0x2a028], R7 ;  /* 0x02a02807040085a7 */ /* 0x000ea4000800007f */
[----:B--2---:R-:W-:Y:S05]  /*afc0*/  @!P0 BRA `(.L_x_94) ;  /* 0xfffffffc00f08947 */ /* 0x004fea000383ffff */
[----:B------:R-:W-:Y:S05]  /*afd0*/  BRA `(.L_x_119) ;  /* 0xfffffff0003c7947 */ /* 0x000fea000383ffff */
.L_x_100:
[----:B-1----:R1:W2:Y:S02]  /*afe0*/  SYNCS.PHASECHK.TRANS64.TRYWAIT P4, [R6+URZ+0x2a028], R5 ;  /* 0x02a02805060075a7 */ /* 0x0022a4000808017f */
[----:B--2---:R-:W-:Y:S05]  /*aff0*/  @!P4 NANOSLEEP.SYNCS 0x989680 ;  /* 0x009896800000c95d */ /* 0x004fea0003900000 */
[----:B------:R-:W2:Y:S02]  /*b000*/  @!P4 SYNCS.PHASECHK.TRANS64 P4, [R6+URZ+0x2a028], R5 ;  /* 0x02a028050600c5a7 */ /* 0x000ea4000808007f */
[----:B--2---:R-:W-:Y:S05]  /*b010*/  @!P4 BRA `(.L_x_100) ;  /* 0xfffffffc00f0c947 */ /* 0x004fea000383ffff */
[----:B------:R-:W-:Y:S05]  /*b020*/  BRA `(.L_x_120) ;  /* 0xfffffff4002c7947 */ /* 0x000fea000383ffff */
.L_x_105:
[----:B-1----:R1:W2:Y:S02]  /*b030*/  SYNCS.PHASECHK.TRANS64.TRYWAIT P4, [R6+URZ+0x2a028], R7 ;  /* 0x02a02807060075a7 */ /* 0x0022a4000808017f */
[----:B--2---:R-:W-:Y:S05]  /*b040*/  @!P4 NANOSLEEP.SYNCS 0x989680 ;  /* 0x009896800000c95d */ /* 0x004fea0003900000 */
[----:B------:R-:W2:Y:S02]  /*b050*/  @!P4 SYNCS.PHASECHK.TRANS64 P4, [R6+URZ+0x2a028], R7 ;  /* 0x02a028070600c5a7 */ /* 0x000ea4000808007f */
[----:B--2---:R-:W-:Y:S05]  /*b060*/  @!P4 BRA `(.L_x_105) ;  /* 0xfffffffc00f0c947 */ /* 0x004fea000383ffff */
[----:B------:R-:W-:Y:S05]  /*b070*/  BRA `(.L_x_121) ;  /* 0xfffffff400ec7947 */ /* 0x000fea000383ffff */
        .weak           $__internal_0_$__cuda_sm20_rcp_rn_f32_slowpath
        .type           $__internal_0_$__cuda_sm20_rcp_rn_f32_slowpath,@function
        .size           $__internal_0_$__cuda_sm20_rcp_rn_f32_slowpath,(.L_x_127 - $__internal_0_$__cuda_sm20_rcp_rn_f32_slowpath)
$__internal_0_$__cuda_sm20_rcp_rn_f32_slowpath:
[----:B------:R-:W-:Y:S01]  /*b080*/  SHF.L.U32 R0, R2, 0x1, RZ ;  /* 0x0000000102007819 */ /* 0x000fe200000006ff */
[----:B------:R-:W-:Y:S03]  /*b090*/  BSSY B2, `(.L_x_122) ;  /* 0x0000030000027945 */ /* 0x000fe60003800000 */
[----:B------:R-:W-:-:S04]  /*b0a0*/  SHF.R.U32.HI R16, RZ, 0x18, R0 ;  /* 0x00000018ff107819 */ /* 0x000fc80000011600 */
[----:B------:R-:W-:-:S13]  /*b0b0*/  ISETP.NE.U32.AND P0, PT, R16, RZ, PT ;  /* 0x000000ff1000720c */ /* 0x000fda0003f05070 */
[----:B------:R-:W-:Y:S05]  /*b0c0*/  @P0 BRA `(.L_x_123) ;  /* 0x0000000000280947 */ /* 0x000fea0003800000 */
[----:B------:R-:W-:-:S04]  /*b0d0*/  SHF.L.U32 R0, R2, 0x1, RZ ;  /* 0x0000000102007819 */ /* 0x000fc800000006ff */
[----:B------:R-:W-:-:S13]  /*b0e0*/  ISETP.NE.AND P0, PT, R0, RZ, PT ;  /* 0x000000ff0000720c */ /* 0x000fda0003f05270 */
[----:B------:R-:W-:Y:S01]  /*b0f0*/  @P0 FFMA R7, R2, 1.84467440737095516160e+19, RZ ;  /* 0x5f80000002070823 */ /* 0x000fe200000000ff */
[----:B------:R-:W-:Y:S08]  /*b100*/  @!P0 MUFU.RCP R6, R2 ;  /* 0x0000000200068308 */ /* 0x000ff00000001000 */
[----:B------:R-:W1:Y:S02]  /*b110*/  @P0 MUFU.RCP R0, R7 ;  /* 0x0000000700000308 */ /* 0x000e640000001000 */
[----:B-1----:R-:W-:-:S04]  /*b120*/  @P0 FFMA R10, R7, R0, -1 ;  /* 0xbf800000070a0423 */ /* 0x002fc80000000000 */
[----:B------:R-:W-:-:S04]  /*b130*/  @P0 FADD.FTZ R13, -R10, -RZ ;  /* 0x800000ff0a0d0221 */ /* 0x000fc80000010100 */
[----:B------:R-:W-:-:S04]  /*b140*/  @P0 FFMA R0, R0, R13, R0 ;  /* 0x0000000d00000223 */ /* 0x000fc80000000000 */
[----:B------:R-:W-:Y:S01]  /*b150*/  @P0 FFMA R6, R0, 1.84467440737095516160e+19, RZ ;  /* 0x5f80000000060823 */ /* 0x000fe200000000ff */
[----:B------:R-:W-:Y:S06]  /*b160*/  BRA `(.L_x_124) ;  /* 0x0000000000887947 */ /* 0x000fec0003800000 */
.L_x_123:
[----:B------:R-:W-:-:S04]  /*b170*/  IADD3 R18, R16, -0xfd, RZ ;  /* 0xffffff0310127810 */ /* 0x000fc80007ffe0ff */
[----:B------:R-:W-:-:S13]  /*b180*/  ISETP.GT.U32.AND P0, PT, R18, 0x1, PT ;  /* 0x000000011200780c */ /* 0x000fda0003f04070 */
[----:B------:R-:W-:Y:S05]  /*b190*/  @P0 BRA `(.L_x_125) ;  /* 0x0000000000780947 */ /* 0x000fea0003800000 */
[----:B------:R-:W-:Y:S02]  /*b1a0*/  LOP3.LUT R0, R2, 0x7fffff, RZ, 0xc0, !PT ;  /* 0x007fffff02007812 */ /* 0x000fe400078ec0ff */
[----:B------:R-:W-:Y:S02]  /*b1b0*/  MOV R13, 0x3 ;  /* 0x00000003000d7802 */ /* 0x000fe40000000f00 */
[----:B------:R-:W-:Y:S02]  /*b1c0*/  LOP3.LUT R0, R0, 0x3f800000, RZ, 0xfc, !PT ;  /* 0x3f80000000007812 */ /* 0x000fe400078efcff */
[----:B------:R-:W-:Y:S02]  /*b1d0*/  SHF.L.U32 R13, R13, R18, RZ ;  /* 0x000000120d0d7219 */ /* 0x000fe400000006ff */
[----:B------:R-:W1:Y:S02]  /*b1e0*/  MUFU.RCP R7, R0 ;  /* 0x0000000000077308 */ /* 0x000e640000001000 */
[----:B-1----:R-:W-:-:S04]  /*b1f0*/  FFMA R6, R0, R7, -1 ;  /* 0xbf80000000067423 */ /* 0x002fc80000000007 */
[----:B------:R-:W-:-:S04]  /*b200*/  FADD.FTZ R6, -R6, -RZ ;  /* 0x800000ff06067221 */ /* 0x000fc80000010100 */
[CCC-:B------:R-:W-:Y:S01]  /*b210*/  FFMA.RM R10, R7.reuse, R6.reuse, R7.reuse ;  /* 0x00000006070a7223 */ /* 0x1c0fe20000004007 */
[----:B------:R-:W-:-:S04]  /*b220*/  FFMA.RP R7, R7, R6, R7 ;  /* 0x0000000607077223 */ /* 0x000fc80000008007 */
[C---:B------:R-:W-:Y:S02]  /*b230*/  LOP3.LUT R6, R10.reuse, 0x7fffff, RZ, 0xc0, !PT ;  /* 0x007fffff0a067812 */ /* 0x040fe400078ec0ff */
[----:B------:R-:W-:Y:S02]  /*b240*/  FSETP.NEU.FTZ.AND P0, PT, R10, R7, PT ;  /* 0x000000070a00720b */ /* 0x000fe40003f1d000 */
[----:B------:R-:W-:Y:S02]  /*b250*/  LOP3.LUT R6, R6, 0x800000, RZ, 0xfc, !PT ;  /* 0x0080000006067812 */ /* 0x000fe400078efcff */
[----:B------:R-:W-:Y:S02]  /*b260*/  SEL R7, RZ, 0xffffffff, !P0 ;  /* 0xffffffffff077807 */ /* 0x000fe40004000000 */
[----:B------:R-:W-:Y:S02]  /*b270*/  LOP3.LUT R13, R13, R6, RZ, 0xc0, !PT ;  /* 0x000000060d0d7212 */ /* 0x000fe400078ec0ff */
[----:B------:R-:W-:-:S02]  /*b280*/  IADD3 R7, -R7, RZ, RZ ;  /* 0x000000ff07077210 */ /* 0x000fc40007ffe1ff */
[-C--:B------:R-:W-:Y:S02]  /*b290*/  SHF.R.U32.HI R13, RZ, R18.reuse, R13 ;  /* 0x00000012ff0d7219 */ /* 0x080fe4000001160d */
[----:B------:R-:W-:Y:S02]  /*b2a0*/  LOP3.LUT P1, RZ, R7, R18, R6, 0xf8, !PT ;  /* 0x0000001207ff7212 */ /* 0x000fe4000782f806 */
[C---:B------:R-:W-:Y:S02]  /*b2b0*/  LOP3.LUT P0, RZ, R13.reuse, 0x1, RZ, 0xc0, !PT ;  /* 0x000000010dff7812 */ /* 0x040fe4000780c0ff */
[----:B------:R-:W-:Y:S02]  /*b2c0*/  LOP3.LUT P2, RZ, R13, 0x2, RZ, 0xc0, !PT ;  /* 0x000000020dff7812 */ /* 0x000fe4000784c0ff */
[----:B------:R-:W-:Y:S02]  /*b2d0*/  IADD3 R7, R16, -0xfc, RZ ;  /* 0xffffff0410077810 */ /* 0x000fe40007ffe0ff */
[----:B------:R-:W-:-:S02]  /*b2e0*/  PLOP3.LUT P0, PT, P0, P1, P2, 0xe0, 0x0 ;  /* 0x000000000000781c */ /* 0x000fc40000703c20 */
[----:B------:R-:W-:Y:S02]  /*b2f0*/  LOP3.LUT P1, RZ, R2, 0x7fffff, RZ, 0xc0, !PT ;  /* 0x007fffff02ff7812 */ /* 0x000fe4000782c0ff */
[----:B------:R-:W-:Y:S02]  /*b300*/  SEL R0, RZ, 0x1, !P0 ;  /* 0x00000001ff007807 */ /* 0x000fe40004000000 */
[----:B------:R-:W-:Y:S02]  /*b310*/  SHF.R.U32.HI R7, RZ, R7, R6 ;  /* 0x00000007ff077219 */ /* 0x000fe40000011606 */
[----:B------:R-:W-:-:S04]  /*b320*/  IADD3 R0, -R0, RZ, RZ ;  /* 0x000000ff00007210 */ /* 0x000fc80007ffe1ff */
[----:B------:R-:W-:-:S13]  /*b330*/  ISETP.GE.AND P0, PT, R0, RZ, PT ;  /* 0x000000ff0000720c */ /* 0x000fda0003f06270 */
[----:B------:R-:W-:-:S04]  /*b340*/  @!P0 IADD3 R7, R7, 0x1, RZ ;  /* 0x0000000107078810 */ /* 0x000fc80007ffe0ff */
[----:B------:R-:W-:-:S04]  /*b350*/  @!P1 SHF.L.U32 R7, R7, 0x1, RZ ;  /* 0x0000000107079819 */ /* 0x000fc800000006ff */
[----:B------:R-:W-:Y:S01]  /*b360*/  LOP3.LUT R6, R7, 0x80000000, R2, 0xf8, !PT ;  /* 0x8000000007067812 */ /* 0x000fe200078ef802 */
[----:B------:R-:W-:Y:S06]  /*b370*/  BRA `(.L_x_124) ;  /* 0x0000000000047947 */ /* 0x000fec0003800000 */
.L_x_125:
[----:B------:R1:W2:Y:S02]  /*b380*/  MUFU.RCP R6, R2 ;  /* 0x0000000200067308 */ /* 0x0002a40000001000 */
.L_x_124:
[----:B------:R-:W-:Y:S05]  /*b390*/  BSYNC B2 ;  /* 0x0000000000027941 */ /* 0x000fea0003800000 */
.L_x_122:
[----:B--2---:R-:W-:Y:S02]  /*b3a0*/  MOV R0, R6 ;  /* 0x0000000600007202 */ /* 0x004fe40000000f00 */
[----:B------:R-:W-:Y:S02]  /*b3b0*/  MOV R6, R12 ;  /* 0x0000000c00067202 */ /* 0x000fe40000000f00 */
[----:B------:R-:W-:-:S04]  /*b3c0*/  MOV R7, 0x0 ;  /* 0x0000000000077802 */ /* 0x000fc80000000f00 */
[----:B-1----:R-:W-:Y:S05]  /*b3d0*/  RET.REL.NODEC R6 `(_ZN7cutlass13device_kernelINS_4fmha6kernel28FmhaKernelTmaWarpSpecializedINS1_10collective30FmhaMainloopTmaWarpSpecializedINS_6half_tEffN4cute5tupleIJNS7_1CILi128EEENS9_ILi64EEENS9_ILi192EEEEEENS8_IJiNS9_ILi1EEENS8_IJiiEEEEEESG_SG_NS4_14ResidualFusionEJEEENS4_15FmhaFwdEpilogueIS6_fNS8_IJSB_SC_SB_EEEEENS2_23IndividualTileSchedulerEJEEEEEvNT_6ParamsE) ;  /* 0xffffff4c06087950 */ /* 0x002fea0003c3ffff */
.L_x_126:
[----:B------:R-:W-:-:S00]  /*b3e0*/  BRA `(.L_x_126) ;  /* 0xfffffffc00fc7947 */ /* 0x000fc0000383ffff */
[----:B------:R-:W-:-:S00]  /*b3f0*/  NOP ;  /* 0x0000000000007918 */ /* 0x000fc00000000000 */
        /* <DEDUP_REMOVED lines=8> */
.L_x_127:


//--------------------- .nv.global.init           --------------------------
	.section	.nv.global.init,"aw",@progbits
.nv.global.init:
	.type		$str$24,@object
	.size		$str$24,($str$25 - $str$24)
$str$24:
        /*0000*/ 	.byte	0x28, 0x61, 0x64, 0x64, 0x72, 0x65, 0x73, 0x73, 0x20, 0x26, 0x20, 0x6d, 0x61, 0x73, 0x6b, 0x29
        /*0010*/ 	.byte	0x20, 0x3d, 0x3d, 0x20, 0x30, 0x00
	.type		$str$25,@object
	.size		$str$25,(__unnamed_1 - $str$25)
$str$25:
        /*0016*/ 	.byte	0x2f, 0x74, 0x6d, 0x70, 0x2f, 0x63, 0x75, 0x74, 0x6c, 0x61, 0x73, 0x73, 0x5f, 0x73, 0x77, 0x65
        /*0026*/ 	.byte	0x65, 0x70, 0x5f, 0x73, 0x72, 0x63, 0x2f, 0x69, 0x6e, 0x63, 0x6c, 0x75, 0x64, 0x65, 0x2f, 0x63
        /*0036*/ 	.byte	0x75, 0x74, 0x65, 0x2f, 0x70, 0x6f, 0x69, 0x6e, 0x74, 0x65, 0x72, 0x5f, 0x66, 0x6c, 0x61, 0x67
        /*0046*/ 	.byte	0x67, 0x65, 0x64, 0x2e, 0x68, 0x70, 0x70, 0x00
	.type		__unnamed_1,@object
	.size		__unnamed_1,(__unnamed_2 - __unnamed_1)
__unnamed_1:
        /*004e*/ 	.byte	0x61, 0x75, 0x74, 0x6f, 0x20, 0x63, 0x75, 0x74, 0x65, 0x3a, 0x3a, 0x61, 0x73, 0x5f, 0x70, 0x6f
        /* <DEDUP_REMOVED lines=27> */
        /*020e*/ 	.byte	0x3e, 0x3e, 0x3e, 0x3e, 0x3e, 0x5d, 0x00
	.type		__unnamed_2,@object
	.size		__unnamed_2,(.L_1 - __unnamed_2)
__unnamed_2:
        /* <DEDUP_REMOVED lines=29> */
.L_1:


//--------------------- .nv.shared._ZN7cutlass13device_kernelINS_4fmha6kernel28FmhaKernelTmaWarpSpecializedINS1_10collective30FmhaMainloopTmaWarpSpecializedINS_6half_tEffN4cute5tupleIJNS7_1CILi128EEENS9_ILi64EEENS9_ILi192EEEEEENS8_IJiNS9_ILi1EEENS8_IJiiEEEEEESG_SG_NS4_14ResidualFusionEJEEENS4_15FmhaFwdEpilogueIS6_fNS8_IJSB_SC_SB_EEEEENS2_23IndividualTileSchedulerEJEEEEEvNT_6ParamsE --------------------------
	.section	.nv.shared._ZN7cutlass13device_kernelINS_4fmha6kernel28FmhaKernelTmaWarpSpecializedINS1_10collective30FmhaMainloopTmaWarpSpecializedINS_6half_tEffN4cute5tupleIJNS7_1CILi128EEENS9_ILi64EEENS9_ILi192EEEEEENS8_IJiNS9_ILi1EEENS8_IJiiEEEEEESG_SG_NS4_14ResidualFusionEJEEENS4_15FmhaFwdEpilogueIS6_fNS8_IJSB_SC_SB_EEEEENS2_23IndividualTileSchedulerEJEEEEEvNT_6ParamsE,"aw",@nobits
	.sectionflags	@""
	.align	16
	.zero		1024


//--------------------- .nv.shared.reserved.0     --------------------------
	.section	.nv.shared.reserved.0,"aw",@nobits
	.weak		__nv_reservedSMEM_offset_0_alias
	.size		__nv_reservedSMEM_offset_0_alias, 0, 0
	.other		__nv_reservedSMEM_offset_0_alias,@"STO_CUDA_RESERVED_SHARED STV_DEFAULT"
__nv_reservedSMEM_offset_0_alias:
	.zero		0


//--------------------- .nv.global                --------------------------
	.section	.nv.global,"aw",@nobits
.nv.global:
	.type		_ZN39_INTERNAL_0aef07ab_4_k_cu_384b0cda_30584cute1_E,@object
	.size		_ZN39_INTERNAL_0aef07ab_4_k_cu_384b0cda_30584cute1_E,(_ZN39_INTERNAL_0aef07ab_4_k_cu_384b0cda_30584cuda3std3__45__cpo6cbeginE - _ZN39_INTERNAL_0aef07ab_4_k_cu_384b0cda_30584cute1_E)
_ZN39_INTERNAL_0aef07ab_4_k_cu_384b0cda_30584cute1_E:
	.zero		1
	.type		_ZN39_INTERNAL_0aef07ab_4_k_cu_384b0cda_30584cuda3std3__45__cpo6cbeginE,@object
	.size		_ZN39_INTERNAL_0aef07ab_4_k_cu_384b0cda_30584cuda3std3__45__cpo6cbeginE,(_ZN39_INTERNAL_0aef07ab_4_k_cu_384b0cda_30584cuda3std3__48in_placeE - _ZN39_INTERNAL_0aef07ab_4_k_cu_384b0cda_30584cuda3std3__45__cpo6cbeginE)
_ZN39_INTERNAL_0aef07ab_4_k_cu_384b0cda_30584cuda3std3__45__cpo6cbeginE:
	.zero		1
	.type		_ZN39_INTERNAL_0aef07ab_4_k_cu_384b0cda_30584cuda3std3__48in_placeE,@object
	.size		_ZN39_INTERNAL_0aef07ab_4_k_cu_384b0cda_30584cuda3std3__48in_placeE,(_ZN39_INTERNAL_0aef07ab_4_k_cu_384b0cda_30584cuda3std6ranges3__45__cpo9iter_moveE - _ZN39_INTERNAL_0aef07ab_4_k_cu_384b0cda_30584cuda3std3__48in_placeE)
_ZN39_INTERNAL_0aef07ab_4_k_cu_384b0cda_30584cuda3std3__48in_placeE:
	.zero		1
	.type		_ZN39_INTERNAL_0aef07ab_4_k_cu_384b0cda_30584cuda3std6ranges3__45__cpo9iter_moveE,@object
	.size		_ZN39_INTERNAL_0aef07ab_4_k_cu_384b0cda_30584cuda3std6ranges3__45__cpo9iter_moveE,(_ZN39_INTERNAL_0aef07ab_4_k_cu_384b0cda_30584cuda3std3__45__cpo5beginE - _ZN39_INTERNAL_0aef07ab_4_k_cu_384b0cda_30584cuda3std6ranges3__45__cpo9iter_moveE)
_ZN39_INTERNAL_0aef07ab_4_k_cu_384b0cda_30584cuda3std6ranges3__45__cpo9iter_moveE:
	.zero		1
	.type		_ZN39_INTERNAL_0aef07ab_4_k_cu_384b0cda_30584cuda3std3__45__cpo5beginE,@object
	.size		_ZN39_INTERNAL_0aef07ab_4_k_cu_384b0cda_30584cuda3std3__45__cpo5beginE,(_ZN39_INTERNAL_0aef07ab_4_k_cu_384b0cda_30584cuda3std3__441_GLOBAL__N__0aef07ab_4_k_cu_384b0cda_30586ignoreE - _ZN39_INTERNAL_0aef07ab_4_k_cu_384b0cda_30584cuda3std3__45__cpo5beginE)
_ZN39_INTERNAL_0aef07ab_4_k_cu_384b0cda_30584cuda3std3__45__cpo5beginE:
	.zero		1
	.type		_ZN39_INTERNAL_0aef07ab_4_k_cu_384b0cda_30584cuda3std3__441_GLOBAL__N__0aef07ab_4_k_cu_384b0cda_30586ignoreE,@object
	.size		_ZN39_INTERNAL_0aef07ab_4_k_cu_384b0cda_30584cuda3std3__441_GLOBAL__N__0aef07ab_4_k_cu_384b0cda_30586ignoreE,(_ZN39_INTERNAL_0aef07ab_4_k_cu_384b0cda_30584cute7productE - _ZN39_INTERNAL_0aef07ab_4_k_cu_384b0cda_30584cuda3std3__441_GLOBAL__N__0aef07ab_4_k_cu_384b0cda_30586ignoreE)
_ZN39_INTERNAL_0aef07ab_4_k_cu_384b0cda_30584cuda3std3__441_GLOBAL__N__0aef07ab_4_k_cu_384b0cda_30586ignoreE:
	.zero		1
	.type		_ZN39_INTERNAL_0aef07ab_4_k_cu_384b0cda_30584cute7productE,@object
	.size		_ZN39_INTERNAL_0aef07ab_4_k_cu_384b0cda_30584cute7productE,(_ZN39_INTERNAL_0aef07ab_4_k_cu_384b0cda_30584cuda3std3__45__cpo3endE - _ZN39_INTERNAL_0aef07ab_4_k_cu_384b0cda_30584cute7productE)
_ZN39_INTERNAL_0aef07ab_4_k_cu_384b0cda_30584cute7productE:
	.zero		1
	.type		_ZN39_INTERNAL_0aef07ab_4_k_cu_384b0cda_30584cuda3std3__45__cpo3endE,@object
	.size		_ZN39_INTERNAL_0aef07ab_4_k_cu_384b0cda_30584cuda3std3__45__cpo3endE,(_ZN39_INTERNAL_0aef07ab_4_k_cu_384b0cda_30584cuda3std3__419piecewise_constructE - _ZN39_INTERNAL_0aef07ab_4_k_cu_384b0cda_30584cuda3std3__45__cpo3endE)
_ZN39_INTERNAL_0aef07ab_4_k_cu_384b0cda_30584cuda3std3__45__cpo3endE:
	.zero		1
	.type		_ZN39_INTERNAL_0aef07ab_4_k_cu_384b0cda_30584cuda3std3__419piecewise_constructE,@object
	.size		_ZN39_INTERNAL_0aef07ab_4_k_cu_384b0cda_30584cuda3std3__419piecewise_constructE,(_ZN39_INTERNAL_0aef07ab_4_k_cu_384b0cda_30584cuda3std3__45__cpo4cendE - _ZN39_INTERNAL_0aef07ab_4_k_cu_384b0cda_30584cuda3std3__419piecewise_constructE)
_ZN39_INTERNAL_0aef07ab_4_k_cu_384b0cda_30584cuda3std3__419piecewise_constructE:
	.zero		1
	.type		_ZN39_INTERNAL_0aef07ab_4_k_cu_384b0cda_30584cuda3std3__45__cpo4cendE,@object
	.size		_ZN39_INTERNAL_0aef07ab_4_k_cu_384b0cda_30584cuda3std3__45__cpo4cendE,(_ZN39_INTERNAL_0aef07ab_4_k_cu_384b0cda_30584cuda3std6ranges3__45__cpo4swapE - _ZN39_INTERNAL_0aef07ab_4_k_cu_384b0cda_30584cuda3std3__45__cpo4cendE)
_ZN39_INTERNAL_0aef07ab_4_k_cu_384b0cda_30584cuda3std3__45__cpo4cendE:
	.zero		1
	.type		_ZN39_INTERNAL_0aef07ab_4_k_cu_384b0cda_30584cuda3std6ranges3__45__cpo4swapE,@object
	.size		_ZN39_INTERNAL_0aef07ab_4_k_cu_384b0cda_30584cuda3std6ranges3__45__cpo4swapE,(.L_9 - _ZN39_INTERNAL_0aef07ab_4_k_cu_384b0cda_30584cuda3std6ranges3__45__cpo4swapE)
_ZN39_INTERNAL_0aef07ab_4_k_cu_384b0cda_30584cuda3std6ranges3__45__cpo4swapE:
	.zero		1
.L_9:


//--------------------- .nv.constant0._ZN7cutlass13device_kernelINS_4fmha6kernel28FmhaKernelTmaWarpSpecializedINS1_10collective30FmhaMainloopTmaWarpSpecializedINS_6half_tEffN4cute5tupleIJNS7_1CILi128EEENS9_ILi64EEENS9_ILi192EEEEEENS8_IJiNS9_ILi1EEENS8_IJiiEEEEEESG_SG_NS4_14ResidualFusionEJEEENS4_15FmhaFwdEpilogueIS6_fNS8_IJSB_SC_SB_EEEEENS2_23IndividualTileSchedulerEJEEEEEvNT_6ParamsE --------------------------
	.section	.nv.constant0._ZN7cutlass13device_kernelINS_4fmha6kernel28FmhaKernelTmaWarpSpecializedINS1_10collective30FmhaMainloopTmaWarpSpecializedINS_6half_tEffN4cute5tupleIJNS7_1CILi128EEENS9_ILi64EEENS9_ILi192EEEEEENS8_IJiNS9_ILi1EEENS8_IJiiEEEEEESG_SG_NS4_14ResidualFusionEJEEENS4_15FmhaFwdEpilogueIS6_fNS8_IJSB_SC_SB_EEEEENS2_23IndividualTileSchedulerEJEEEEEvNT_6ParamsE,"a",@progbits
	.sectionflags	@""
	.align	4
.nv.constant0._ZN7cutlass13device_kernelINS_4fmha6kernel28FmhaKernelTmaWarpSpecializedINS1_10collective30FmhaMainloopTmaWarpSpecializedINS_6half_tEffN4cute5tupleIJNS7_1CILi128EEENS9_ILi64EEENS9_ILi192EEEEEENS8_IJiNS9_ILi1EEENS8_IJiiEEEEEESG_SG_NS4_14ResidualFusionEJEEENS4_15FmhaFwdEpilogueIS6_fNS8_IJSB_SC_SB_EEEEENS2_23IndividualTileSchedulerEJEEEEEvNT_6ParamsE:
	.zero		2688


//--------------------- SYMBOLS --------------------------

	.type		.nv.reservedSmem.offset0,@object
	.size		.nv.reservedSmem.offset0,0x4
	.type		__assertfail,@function
